//
// Generated by NVIDIA NVVM Compiler
//
// Compiler Build ID: CL-36424714
// Cuda compilation tools, release 13.0, V13.0.88
// Based on NVVM 20.0.0
//

.version 9.0
.target sm_100
.address_size 64

	// .globl	_Z11safeSoftMaxPfS_ii

.visible .entry _Z11safeSoftMaxPfS_ii(
	.param .u64 .ptr .align 1 _Z11safeSoftMaxPfS_ii_param_0,
	.param .u64 .ptr .align 1 _Z11safeSoftMaxPfS_ii_param_1,
	.param .u32 _Z11safeSoftMaxPfS_ii_param_2,
	.param .u32 _Z11safeSoftMaxPfS_ii_param_3
)
{
	.reg .pred 	%p<58>;
	.reg .b32 	%r<123>;
	.reg .b32 	%f<366>;
	.reg .b64 	%rd<37>;

	ld.param.u64 	%rd7, [_Z11safeSoftMaxPfS_ii_param_0];
	ld.param.u64 	%rd8, [_Z11safeSoftMaxPfS_ii_param_1];
	ld.param.u32 	%r59, [_Z11safeSoftMaxPfS_ii_param_2];
	ld.param.u32 	%r58, [_Z11safeSoftMaxPfS_ii_param_3];
	cvta.to.global.u64 	%rd1, %rd7;
	cvta.to.global.u64 	%rd2, %rd8;
	mov.u32 	%r60, %ctaid.x;
	mov.u32 	%r61, %ntid.x;
	mov.u32 	%r62, %tid.x;
	mad.lo.s32 	%r1, %r60, %r61, %r62;
	setp.gt.s32 	%p1, %r1, %r59;
	@%p1 bra 	$L__BB0_39;
	setp.lt.s32 	%p2, %r58, 1;
	mov.f32 	%f356, 0fFF800000;
	@%p2 bra 	$L__BB0_14;
	mul.lo.s32 	%r2, %r58, %r1;
	and.b32  	%r3, %r58, 15;
	setp.lt.u32 	%p3, %r58, 16;
	mov.f32 	%f356, 0fFF800000;
	mov.b32 	%r104, 0;
	@%p3 bra 	$L__BB0_5;
	and.b32  	%r104, %r58, 2147483632;
	neg.s32 	%r110, %r104;
	add.s64 	%rd3, %rd1, 32;
	mov.f32 	%f356, 0fFF800000;
	mov.u32 	%r109, %r2;
$L__BB0_4:
	.pragma "nounroll";
	mul.wide.s32 	%rd9, %r109, 4;
	add.s64 	%rd10, %rd3, %rd9;
	ld.global.f32 	%f30, [%rd10+-32];
	setp.gt.f32 	%p4, %f30, %f356;
	selp.f32 	%f31, %f30, %f356, %p4;
	ld.global.f32 	%f32, [%rd10+-28];
	setp.gt.f32 	%p5, %f32, %f31;
	selp.f32 	%f33, %f32, %f31, %p5;
	ld.global.f32 	%f34, [%rd10+-24];
	setp.gt.f32 	%p6, %f34, %f33;
	selp.f32 	%f35, %f34, %f33, %p6;
	ld.global.f32 	%f36, [%rd10+-20];
	setp.gt.f32 	%p7, %f36, %f35;
	selp.f32 	%f37, %f36, %f35, %p7;
	ld.global.f32 	%f38, [%rd10+-16];
	setp.gt.f32 	%p8, %f38, %f37;
	selp.f32 	%f39, %f38, %f37, %p8;
	ld.global.f32 	%f40, [%rd10+-12];
	setp.gt.f32 	%p9, %f40, %f39;
	selp.f32 	%f41, %f40, %f39, %p9;
	ld.global.f32 	%f42, [%rd10+-8];
	setp.gt.f32 	%p10, %f42, %f41;
	selp.f32 	%f43, %f42, %f41, %p10;
	ld.global.f32 	%f44, [%rd10+-4];
	setp.gt.f32 	%p11, %f44, %f43;
	selp.f32 	%f45, %f44, %f43, %p11;
	ld.global.f32 	%f46, [%rd10];
	setp.gt.f32 	%p12, %f46, %f45;
	selp.f32 	%f47, %f46, %f45, %p12;
	ld.global.f32 	%f48, [%rd10+4];
	setp.gt.f32 	%p13, %f48, %f47;
	selp.f32 	%f49, %f48, %f47, %p13;
	ld.global.f32 	%f50, [%rd10+8];
	setp.gt.f32 	%p14, %f50, %f49;
	selp.f32 	%f51, %f50, %f49, %p14;
	ld.global.f32 	%f52, [%rd10+12];
	setp.gt.f32 	%p15, %f52, %f51;
	selp.f32 	%f53, %f52, %f51, %p15;
	ld.global.f32 	%f54, [%rd10+16];
	setp.gt.f32 	%p16, %f54, %f53;
	selp.f32 	%f55, %f54, %f53, %p16;
	ld.global.f32 	%f56, [%rd10+20];
	setp.gt.f32 	%p17, %f56, %f55;
	selp.f32 	%f57, %f56, %f55, %p17;
	ld.global.f32 	%f58, [%rd10+24];
	setp.gt.f32 	%p18, %f58, %f57;
	selp.f32 	%f59, %f58, %f57, %p18;
	ld.global.f32 	%f60, [%rd10+28];
	setp.gt.f32 	%p19, %f60, %f59;
	selp.f32 	%f356, %f60, %f59, %p19;
	add.s32 	%r110, %r110, 16;
	add.s32 	%r109, %r109, 16;
	setp.eq.s32 	%p20, %r110, 0;
	@%p20 bra 	$L__BB0_5;
	bra.uni 	$L__BB0_4;
$L__BB0_5:
	setp.eq.s32 	%p21, %r3, 0;
	@%p21 bra 	$L__BB0_14;
	and.b32  	%r7, %r58, 7;
	setp.lt.u32 	%p22, %r3, 8;
	@%p22 bra 	$L__BB0_8;
	add.s32 	%r64, %r104, %r2;
	mul.wide.s32 	%rd11, %r64, 4;
	add.s64 	%rd12, %rd1, %rd11;
	ld.global.f32 	%f62, [%rd12];
	setp.gt.f32 	%p23, %f62, %f356;
	selp.f32 	%f63, %f62, %f356, %p23;
	ld.global.f32 	%f64, [%rd12+4];
	setp.gt.f32 	%p24, %f64, %f63;
	selp.f32 	%f65, %f64, %f63, %p24;
	ld.global.f32 	%f66, [%rd12+8];
	setp.gt.f32 	%p25, %f66, %f65;
	selp.f32 	%f67, %f66, %f65, %p25;
	ld.global.f32 	%f68, [%rd12+12];
	setp.gt.f32 	%p26, %f68, %f67;
	selp.f32 	%f69, %f68, %f67, %p26;
	ld.global.f32 	%f70, [%rd12+16];
	setp.gt.f32 	%p27, %f70, %f69;
	selp.f32 	%f71, %f70, %f69, %p27;
	ld.global.f32 	%f72, [%rd12+20];
	setp.gt.f32 	%p28, %f72, %f71;
	selp.f32 	%f73, %f72, %f71, %p28;
	ld.global.f32 	%f74, [%rd12+24];
	setp.gt.f32 	%p29, %f74, %f73;
	selp.f32 	%f75, %f74, %f73, %p29;
	ld.global.f32 	%f76, [%rd12+28];
	setp.gt.f32 	%p30, %f76, %f75;
	selp.f32 	%f356, %f76, %f75, %p30;
	add.s32 	%r104, %r104, 8;
$L__BB0_8:
	setp.eq.s32 	%p31, %r7, 0;
	@%p31 bra 	$L__BB0_14;
	and.b32  	%r10, %r58, 3;
	setp.lt.u32 	%p32, %r7, 4;
	@%p32 bra 	$L__BB0_11;
	add.s32 	%r65, %r104, %r2;
	mul.wide.s32 	%rd13, %r65, 4;
	add.s64 	%rd14, %rd1, %rd13;
	ld.global.f32 	%f78, [%rd14];
	setp.gt.f32 	%p33, %f78, %f356;
	selp.f32 	%f79, %f78, %f356, %p33;
	ld.global.f32 	%f80, [%rd14+4];
	setp.gt.f32 	%p34, %f80, %f79;
	selp.f32 	%f81, %f80, %f79, %p34;
	ld.global.f32 	%f82, [%rd14+8];
	setp.gt.f32 	%p35, %f82, %f81;
	selp.f32 	%f83, %f82, %f81, %p35;
	ld.global.f32 	%f84, [%rd14+12];
	setp.gt.f32 	%p36, %f84, %f83;
	selp.f32 	%f356, %f84, %f83, %p36;
	add.s32 	%r104, %r104, 4;
$L__BB0_11:
	setp.eq.s32 	%p37, %r10, 0;
	@%p37 bra 	$L__BB0_14;
	add.s32 	%r108, %r104, %r2;
	neg.s32 	%r107, %r10;
$L__BB0_13:
	.pragma "nounroll";
	mul.wide.s32 	%rd15, %r108, 4;
	add.s64 	%rd16, %rd1, %rd15;
	ld.global.f32 	%f85, [%rd16];
	setp.gt.f32 	%p38, %f85, %f356;
	selp.f32 	%f356, %f85, %f356, %p38;
	add.s32 	%r108, %r108, 1;
	add.s32 	%r107, %r107, 1;
	setp.ne.s32 	%p39, %r107, 0;
	@%p39 bra 	$L__BB0_13;
$L__BB0_14:
	setp.lt.s32 	%p40, %r58, 1;
	mov.f32 	%f364, 0f00000000;
	@%p40 bra 	$L__BB0_26;
	mul.lo.s32 	%r19, %r58, %r1;
	and.b32  	%r20, %r58, 7;
	setp.lt.u32 	%p41, %r58, 8;
	mov.f32 	%f364, 0f00000000;
	mov.b32 	%r111, 0;
	@%p41 bra 	$L__BB0_18;
	and.b32  	%r111, %r58, 2147483640;
	neg.s32 	%r115, %r111;
	add.s64 	%rd4, %rd1, 16;
	add.s64 	%rd5, %rd2, 16;
	mov.f32 	%f364, 0f00000000;
	mov.u32 	%r114, %r19;
$L__BB0_17:
	.pragma "nounroll";
	mul.wide.s32 	%rd17, %r114, 4;
	add.s64 	%rd18, %rd4, %rd17;
	add.s64 	%rd19, %rd5, %rd17;
	ld.global.f32 	%f90, [%rd18+-16];
	sub.f32 	%f91, %f90, %f356;
	fma.rn.f32 	%f92, %f91, 0f3BBB989D, 0f3F000000;
	cvt.sat.f32.f32 	%f93, %f92;
	mov.f32 	%f94, 0f4B400001;
	mov.f32 	%f95, 0f437C0000;
	fma.rm.f32 	%f96, %f93, %f95, %f94;
	add.f32 	%f97, %f96, 0fCB40007F;
	neg.f32 	%f98, %f97;
	fma.rn.f32 	%f99, %f91, 0f3FB8AA3B, %f98;
	fma.rn.f32 	%f100, %f91, 0f32A57060, %f99;
	mov.b32 	%r67, %f96;
	shl.b32 	%r68, %r67, 23;
	mov.b32 	%f101, %r68;
	ex2.approx.ftz.f32 	%f102, %f100;
	mul.f32 	%f103, %f102, %f101;
	add.f32 	%f104, %f364, %f103;
	st.global.f32 	[%rd19+-16], %f103;
	ld.global.f32 	%f105, [%rd18+-12];
	sub.f32 	%f106, %f105, %f356;
	fma.rn.f32 	%f107, %f106, 0f3BBB989D, 0f3F000000;
	cvt.sat.f32.f32 	%f108, %f107;
	fma.rm.f32 	%f109, %f108, %f95, %f94;
	add.f32 	%f110, %f109, 0fCB40007F;
	neg.f32 	%f111, %f110;
	fma.rn.f32 	%f112, %f106, 0f3FB8AA3B, %f111;
	fma.rn.f32 	%f113, %f106, 0f32A57060, %f112;
	mov.b32 	%r69, %f109;
	shl.b32 	%r70, %r69, 23;
	mov.b32 	%f114, %r70;
	ex2.approx.ftz.f32 	%f115, %f113;
	mul.f32 	%f116, %f115, %f114;
	add.f32 	%f117, %f104, %f116;
	st.global.f32 	[%rd19+-12], %f116;
	ld.global.f32 	%f118, [%rd18+-8];
	sub.f32 	%f119, %f118, %f356;
	fma.rn.f32 	%f120, %f119, 0f3BBB989D, 0f3F000000;
	cvt.sat.f32.f32 	%f121, %f120;
	fma.rm.f32 	%f122, %f121, %f95, %f94;
	add.f32 	%f123, %f122, 0fCB40007F;
	neg.f32 	%f124, %f123;
	fma.rn.f32 	%f125, %f119, 0f3FB8AA3B, %f124;
	fma.rn.f32 	%f126, %f119, 0f32A57060, %f125;
	mov.b32 	%r71, %f122;
	shl.b32 	%r72, %r71, 23;
	mov.b32 	%f127, %r72;
	ex2.approx.ftz.f32 	%f128, %f126;
	mul.f32 	%f129, %f128, %f127;
	add.f32 	%f130, %f117, %f129;
	st.global.f32 	[%rd19+-8], %f129;
	ld.global.f32 	%f131, [%rd18+-4];
	sub.f32 	%f132, %f131, %f356;
	fma.rn.f32 	%f133, %f132, 0f3BBB989D, 0f3F000000;
	cvt.sat.f32.f32 	%f134, %f133;
	fma.rm.f32 	%f135, %f134, %f95, %f94;
	add.f32 	%f136, %f135, 0fCB40007F;
	neg.f32 	%f137, %f136;
	fma.rn.f32 	%f138, %f132, 0f3FB8AA3B, %f137;
	fma.rn.f32 	%f139, %f132, 0f32A57060, %f138;
	mov.b32 	%r73, %f135;
	shl.b32 	%r74, %r73, 23;
	mov.b32 	%f140, %r74;
	ex2.approx.ftz.f32 	%f141, %f139;
	mul.f32 	%f142, %f141, %f140;
	add.f32 	%f143, %f130, %f142;
	st.global.f32 	[%rd19+-4], %f142;
	ld.global.f32 	%f144, [%rd18];
	sub.f32 	%f145, %f144, %f356;
	fma.rn.f32 	%f146, %f145, 0f3BBB989D, 0f3F000000;
	cvt.sat.f32.f32 	%f147, %f146;
	fma.rm.f32 	%f148, %f147, %f95, %f94;
	add.f32 	%f149, %f148, 0fCB40007F;
	neg.f32 	%f150, %f149;
	fma.rn.f32 	%f151, %f145, 0f3FB8AA3B, %f150;
	fma.rn.f32 	%f152, %f145, 0f32A57060, %f151;
	mov.b32 	%r75, %f148;
	shl.b32 	%r76, %r75, 23;
	mov.b32 	%f153, %r76;
	ex2.approx.ftz.f32 	%f154, %f152;
	mul.f32 	%f155, %f154, %f153;
	add.f32 	%f156, %f143, %f155;
	st.global.f32 	[%rd19], %f155;
	ld.global.f32 	%f157, [%rd18+4];
	sub.f32 	%f158, %f157, %f356;
	fma.rn.f32 	%f159, %f158, 0f3BBB989D, 0f3F000000;
	cvt.sat.f32.f32 	%f160, %f159;
	fma.rm.f32 	%f161, %f160, %f95, %f94;
	add.f32 	%f162, %f161, 0fCB40007F;
	neg.f32 	%f163, %f162;
	fma.rn.f32 	%f164, %f158, 0f3FB8AA3B, %f163;
	fma.rn.f32 	%f165, %f158, 0f32A57060, %f164;
	mov.b32 	%r77, %f161;
	shl.b32 	%r78, %r77, 23;
	mov.b32 	%f166, %r78;
	ex2.approx.ftz.f32 	%f167, %f165;
	mul.f32 	%f168, %f167, %f166;
	add.f32 	%f169, %f156, %f168;
	st.global.f32 	[%rd19+4], %f168;
	ld.global.f32 	%f170, [%rd18+8];
	sub.f32 	%f171, %f170, %f356;
	fma.rn.f32 	%f172, %f171, 0f3BBB989D, 0f3F000000;
	cvt.sat.f32.f32 	%f173, %f172;
	fma.rm.f32 	%f174, %f173, %f95, %f94;
	add.f32 	%f175, %f174, 0fCB40007F;
	neg.f32 	%f176, %f175;
	fma.rn.f32 	%f177, %f171, 0f3FB8AA3B, %f176;
	fma.rn.f32 	%f178, %f171, 0f32A57060, %f177;
	mov.b32 	%r79, %f174;
	shl.b32 	%r80, %r79, 23;
	mov.b32 	%f179, %r80;
	ex2.approx.ftz.f32 	%f180, %f178;
	mul.f32 	%f181, %f180, %f179;
	add.f32 	%f182, %f169, %f181;
	st.global.f32 	[%rd19+8], %f181;
	ld.global.f32 	%f183, [%rd18+12];
	sub.f32 	%f184, %f183, %f356;
	fma.rn.f32 	%f185, %f184, 0f3BBB989D, 0f3F000000;
	cvt.sat.f32.f32 	%f186, %f185;
	fma.rm.f32 	%f187, %f186, %f95, %f94;
	add.f32 	%f188, %f187, 0fCB40007F;
	neg.f32 	%f189, %f188;
	fma.rn.f32 	%f190, %f184, 0f3FB8AA3B, %f189;
	fma.rn.f32 	%f191, %f184, 0f32A57060, %f190;
	mov.b32 	%r81, %f187;
	shl.b32 	%r82, %r81, 23;
	mov.b32 	%f192, %r82;
	ex2.approx.ftz.f32 	%f193, %f191;
	mul.f32 	%f194, %f193, %f192;
	add.f32 	%f364, %f182, %f194;
	st.global.f32 	[%rd19+12], %f194;
	add.s32 	%r115, %r115, 8;
	add.s32 	%r114, %r114, 8;
	setp.eq.s32 	%p42, %r115, 0;
	@%p42 bra 	$L__BB0_18;
	bra.uni 	$L__BB0_17;
$L__BB0_18:
	setp.eq.s32 	%p43, %r20, 0;
	@%p43 bra 	$L__BB0_26;
	and.b32  	%r28, %r58, 3;
	setp.lt.u32 	%p44, %r20, 4;
	@%p44 bra 	$L__BB0_21;
	add.s32 	%r83, %r111, %r19;
	mul.wide.s32 	%rd20, %r83, 4;
	add.s64 	%rd21, %rd1, %rd20;
	ld.global.f32 	%f196, [%rd21];
	sub.f32 	%f197, %f196, %f356;
	fma.rn.f32 	%f198, %f197, 0f3BBB989D, 0f3F000000;
	cvt.sat.f32.f32 	%f199, %f198;
	mov.f32 	%f200, 0f4B400001;
	mov.f32 	%f201, 0f437C0000;
	fma.rm.f32 	%f202, %f199, %f201, %f200;
	add.f32 	%f203, %f202, 0fCB40007F;
	neg.f32 	%f204, %f203;
	fma.rn.f32 	%f205, %f197, 0f3FB8AA3B, %f204;
	fma.rn.f32 	%f206, %f197, 0f32A57060, %f205;
	mov.b32 	%r84, %f202;
	shl.b32 	%r85, %r84, 23;
	mov.b32 	%f207, %r85;
	ex2.approx.ftz.f32 	%f208, %f206;
	mul.f32 	%f209, %f208, %f207;
	add.f32 	%f210, %f364, %f209;
	add.s64 	%rd22, %rd2, %rd20;
	st.global.f32 	[%rd22], %f209;
	ld.global.f32 	%f211, [%rd21+4];
	sub.f32 	%f212, %f211, %f356;
	fma.rn.f32 	%f213, %f212, 0f3BBB989D, 0f3F000000;
	cvt.sat.f32.f32 	%f214, %f213;
	fma.rm.f32 	%f215, %f214, %f201, %f200;
	add.f32 	%f216, %f215, 0fCB40007F;
	neg.f32 	%f217, %f216;
	fma.rn.f32 	%f218, %f212, 0f3FB8AA3B, %f217;
	fma.rn.f32 	%f219, %f212, 0f32A57060, %f218;
	mov.b32 	%r86, %f215;
	shl.b32 	%r87, %r86, 23;
	mov.b32 	%f220, %r87;
	ex2.approx.ftz.f32 	%f221, %f219;
	mul.f32 	%f222, %f221, %f220;
	add.f32 	%f223, %f210, %f222;
	st.global.f32 	[%rd22+4], %f222;
	ld.global.f32 	%f224, [%rd21+8];
	sub.f32 	%f225, %f224, %f356;
	fma.rn.f32 	%f226, %f225, 0f3BBB989D, 0f3F000000;
	cvt.sat.f32.f32 	%f227, %f226;
	fma.rm.f32 	%f228, %f227, %f201, %f200;
	add.f32 	%f229, %f228, 0fCB40007F;
	neg.f32 	%f230, %f229;
	fma.rn.f32 	%f231, %f225, 0f3FB8AA3B, %f230;
	fma.rn.f32 	%f232, %f225, 0f32A57060, %f231;
	mov.b32 	%r88, %f228;
	shl.b32 	%r89, %r88, 23;
	mov.b32 	%f233, %r89;
	ex2.approx.ftz.f32 	%f234, %f232;
	mul.f32 	%f235, %f234, %f233;
	add.f32 	%f236, %f223, %f235;
	st.global.f32 	[%rd22+8], %f235;
	ld.global.f32 	%f237, [%rd21+12];
	sub.f32 	%f238, %f237, %f356;
	fma.rn.f32 	%f239, %f238, 0f3BBB989D, 0f3F000000;
	cvt.sat.f32.f32 	%f240, %f239;
	fma.rm.f32 	%f241, %f240, %f201, %f200;
	add.f32 	%f242, %f241, 0fCB40007F;
	neg.f32 	%f243, %f242;
	fma.rn.f32 	%f244, %f238, 0f3FB8AA3B, %f243;
	fma.rn.f32 	%f245, %f238, 0f32A57060, %f244;
	mov.b32 	%r90, %f241;
	shl.b32 	%r91, %r90, 23;
	mov.b32 	%f246, %r91;
	ex2.approx.ftz.f32 	%f247, %f245;
	mul.f32 	%f248, %f247, %f246;
	add.f32 	%f364, %f236, %f248;
	st.global.f32 	[%rd22+12], %f248;
	add.s32 	%r111, %r111, 4;
$L__BB0_21:
	setp.eq.s32 	%p45, %r28, 0;
	@%p45 bra 	$L__BB0_26;
	setp.eq.s32 	%p46, %r28, 1;
	@%p46 bra 	$L__BB0_24;
	add.s32 	%r92, %r111, %r19;
	mul.wide.s32 	%rd23, %r92, 4;
	add.s64 	%rd24, %rd1, %rd23;
	ld.global.f32 	%f250, [%rd24];
	sub.f32 	%f251, %f250, %f356;
	fma.rn.f32 	%f252, %f251, 0f3BBB989D, 0f3F000000;
	cvt.sat.f32.f32 	%f253, %f252;
	mov.f32 	%f254, 0f4B400001;
	mov.f32 	%f255, 0f437C0000;
	fma.rm.f32 	%f256, %f253, %f255, %f254;
	add.f32 	%f257, %f256, 0fCB40007F;
	neg.f32 	%f258, %f257;
	fma.rn.f32 	%f259, %f251, 0f3FB8AA3B, %f258;
	fma.rn.f32 	%f260, %f251, 0f32A57060, %f259;
	mov.b32 	%r93, %f256;
	shl.b32 	%r94, %r93, 23;
	mov.b32 	%f261, %r94;
	ex2.approx.ftz.f32 	%f262, %f260;
	mul.f32 	%f263, %f262, %f261;
	add.f32 	%f264, %f364, %f263;
	add.s64 	%rd25, %rd2, %rd23;
	st.global.f32 	[%rd25], %f263;
	ld.global.f32 	%f265, [%rd24+4];
	sub.f32 	%f266, %f265, %f356;
	fma.rn.f32 	%f267, %f266, 0f3BBB989D, 0f3F000000;
	cvt.sat.f32.f32 	%f268, %f267;
	fma.rm.f32 	%f269, %f268, %f255, %f254;
	add.f32 	%f270, %f269, 0fCB40007F;
	neg.f32 	%f271, %f270;
	fma.rn.f32 	%f272, %f266, 0f3FB8AA3B, %f271;
	fma.rn.f32 	%f273, %f266, 0f32A57060, %f272;
	mov.b32 	%r95, %f269;
	shl.b32 	%r96, %r95, 23;
	mov.b32 	%f274, %r96;
	ex2.approx.ftz.f32 	%f275, %f273;
	mul.f32 	%f276, %f275, %f274;
	add.f32 	%f364, %f264, %f276;
	st.global.f32 	[%rd25+4], %f276;
	add.s32 	%r111, %r111, 2;
$L__BB0_24:
	and.b32  	%r97, %r58, 1;
	setp.eq.b32 	%p47, %r97, 1;
	not.pred 	%p48, %p47;
	@%p48 bra 	$L__BB0_26;
	add.s32 	%r98, %r111, %r19;
	mul.wide.s32 	%rd26, %r98, 4;
	add.s64 	%rd27, %rd1, %rd26;
	ld.global.f32 	%f277, [%rd27];
	sub.f32 	%f278, %f277, %f356;
	fma.rn.f32 	%f279, %f278, 0f3BBB989D, 0f3F000000;
	cvt.sat.f32.f32 	%f280, %f279;
	mov.f32 	%f281, 0f4B400001;
	mov.f32 	%f282, 0f437C0000;
	fma.rm.f32 	%f283, %f280, %f282, %f281;
	add.f32 	%f284, %f283, 0fCB40007F;
	neg.f32 	%f285, %f284;
	fma.rn.f32 	%f286, %f278, 0f3FB8AA3B, %f285;
	fma.rn.f32 	%f287, %f278, 0f32A57060, %f286;
	mov.b32 	%r99, %f283;
	shl.b32 	%r100, %r99, 23;
	mov.b32 	%f288, %r100;
	ex2.approx.ftz.f32 	%f289, %f287;
	mul.f32 	%f290, %f289, %f288;
	add.f32 	%f364, %f364, %f290;
	add.s64 	%rd28, %rd2, %rd26;
	st.global.f32 	[%rd28], %f290;
$L__BB0_26:
	setp.lt.s32 	%p49, %r58, 1;
	@%p49 bra 	$L__BB0_39;
	mul.lo.s32 	%r33, %r58, %r1;
	and.b32  	%r34, %r58, 15;
	setp.lt.u32 	%p50, %r58, 16;
	mov.b32 	%r118, 0;
	@%p50 bra 	$L__BB0_30;
	and.b32  	%r118, %r58, 2147483632;
	neg.s32 	%r117, %r118;
	add.s64 	%rd6, %rd2, 32;
	mov.u32 	%r116, %r33;
$L__BB0_29:
	.pragma "nounroll";
	mul.wide.s32 	%rd29, %r116, 4;
	add.s64 	%rd30, %rd6, %rd29;
	ld.global.f32 	%f291, [%rd30+-32];
	div.rn.f32 	%f292, %f291, %f364;
	st.global.f32 	[%rd30+-32], %f292;
	ld.global.f32 	%f293, [%rd30+-28];
	div.rn.f32 	%f294, %f293, %f364;
	st.global.f32 	[%rd30+-28], %f294;
	ld.global.f32 	%f295, [%rd30+-24];
	div.rn.f32 	%f296, %f295, %f364;
	st.global.f32 	[%rd30+-24], %f296;
	ld.global.f32 	%f297, [%rd30+-20];
	div.rn.f32 	%f298, %f297, %f364;
	st.global.f32 	[%rd30+-20], %f298;
	ld.global.f32 	%f299, [%rd30+-16];
	div.rn.f32 	%f300, %f299, %f364;
	st.global.f32 	[%rd30+-16], %f300;
	ld.global.f32 	%f301, [%rd30+-12];
	div.rn.f32 	%f302, %f301, %f364;
	st.global.f32 	[%rd30+-12], %f302;
	ld.global.f32 	%f303, [%rd30+-8];
	div.rn.f32 	%f304, %f303, %f364;
	st.global.f32 	[%rd30+-8], %f304;
	ld.global.f32 	%f305, [%rd30+-4];
	div.rn.f32 	%f306, %f305, %f364;
	st.global.f32 	[%rd30+-4], %f306;
	ld.global.f32 	%f307, [%rd30];
	div.rn.f32 	%f308, %f307, %f364;
	st.global.f32 	[%rd30], %f308;
	ld.global.f32 	%f309, [%rd30+4];
	div.rn.f32 	%f310, %f309, %f364;
	st.global.f32 	[%rd30+4], %f310;
	ld.global.f32 	%f311, [%rd30+8];
	div.rn.f32 	%f312, %f311, %f364;
	st.global.f32 	[%rd30+8], %f312;
	ld.global.f32 	%f313, [%rd30+12];
	div.rn.f32 	%f314, %f313, %f364;
	st.global.f32 	[%rd30+12], %f314;
	ld.global.f32 	%f315, [%rd30+16];
	div.rn.f32 	%f316, %f315, %f364;
	st.global.f32 	[%rd30+16], %f316;
	ld.global.f32 	%f317, [%rd30+20];
	div.rn.f32 	%f318, %f317, %f364;
	st.global.f32 	[%rd30+20], %f318;
	ld.global.f32 	%f319, [%rd30+24];
	div.rn.f32 	%f320, %f319, %f364;
	st.global.f32 	[%rd30+24], %f320;
	ld.global.f32 	%f321, [%rd30+28];
	div.rn.f32 	%f322, %f321, %f364;
	st.global.f32 	[%rd30+28], %f322;
	add.s32 	%r117, %r117, 16;
	add.s32 	%r116, %r116, 16;
	setp.ne.s32 	%p51, %r117, 0;
	@%p51 bra 	$L__BB0_29;
$L__BB0_30:
	setp.eq.s32 	%p52, %r34, 0;
	@%p52 bra 	$L__BB0_39;
	and.b32  	%r46, %r58, 7;
	setp.lt.u32 	%p53, %r34, 8;
	@%p53 bra 	$L__BB0_33;
	add.s32 	%r102, %r118, %r33;
	mul.wide.s32 	%rd31, %r102, 4;
	add.s64 	%rd32, %rd2, %rd31;
	ld.global.f32 	%f323, [%rd32];
	div.rn.f32 	%f324, %f323, %f364;
	st.global.f32 	[%rd32], %f324;
	ld.global.f32 	%f325, [%rd32+4];
	div.rn.f32 	%f326, %f325, %f364;
	st.global.f32 	[%rd32+4], %f326;
	ld.global.f32 	%f327, [%rd32+8];
	div.rn.f32 	%f328, %f327, %f364;
	st.global.f32 	[%rd32+8], %f328;
	ld.global.f32 	%f329, [%rd32+12];
	div.rn.f32 	%f330, %f329, %f364;
	st.global.f32 	[%rd32+12], %f330;
	ld.global.f32 	%f331, [%rd32+16];
	div.rn.f32 	%f332, %f331, %f364;
	st.global.f32 	[%rd32+16], %f332;
	ld.global.f32 	%f333, [%rd32+20];
	div.rn.f32 	%f334, %f333, %f364;
	st.global.f32 	[%rd32+20], %f334;
	ld.global.f32 	%f335, [%rd32+24];
	div.rn.f32 	%f336, %f335, %f364;
	st.global.f32 	[%rd32+24], %f336;
	ld.global.f32 	%f337, [%rd32+28];
	div.rn.f32 	%f338, %f337, %f364;
	st.global.f32 	[%rd32+28], %f338;
	add.s32 	%r118, %r118, 8;
$L__BB0_33:
	setp.eq.s32 	%p54, %r46, 0;
	@%p54 bra 	$L__BB0_39;
	and.b32  	%r49, %r58, 3;
	setp.lt.u32 	%p55, %r46, 4;
	@%p55 bra 	$L__BB0_36;
	add.s32 	%r103, %r118, %r33;
	mul.wide.s32 	%rd33, %r103, 4;
	add.s64 	%rd34, %rd2, %rd33;
	ld.global.f32 	%f339, [%rd34];
	div.rn.f32 	%f340, %f339, %f364;
	st.global.f32 	[%rd34], %f340;
	ld.global.f32 	%f341, [%rd34+4];
	div.rn.f32 	%f342, %f341, %f364;
	st.global.f32 	[%rd34+4], %f342;
	ld.global.f32 	%f343, [%rd34+8];
	div.rn.f32 	%f344, %f343, %f364;
	st.global.f32 	[%rd34+8], %f344;
	ld.global.f32 	%f345, [%rd34+12];
	div.rn.f32 	%f346, %f345, %f364;
	st.global.f32 	[%rd34+12], %f346;
	add.s32 	%r118, %r118, 4;
$L__BB0_36:
	setp.eq.s32 	%p56, %r49, 0;
	@%p56 bra 	$L__BB0_39;
	add.s32 	%r122, %r118, %r33;
	neg.s32 	%r121, %r49;
$L__BB0_38:
	.pragma "nounroll";
	mul.wide.s32 	%rd35, %r122, 4;
	add.s64 	%rd36, %rd2, %rd35;
	ld.global.f32 	%f347, [%rd36];
	div.rn.f32 	%f348, %f347, %f364;
	st.global.f32 	[%rd36], %f348;
	add.s32 	%r122, %r122, 1;
	add.s32 	%r121, %r121, 1;
	setp.ne.s32 	%p57, %r121, 0;
	@%p57 bra 	$L__BB0_38;
$L__BB0_39:
	ret;

}
	// .globl	_Z13onlineSoftMaxPfS_ii
.visible .entry _Z13onlineSoftMaxPfS_ii(
	.param .u64 .ptr .align 1 _Z13onlineSoftMaxPfS_ii_param_0,
	.param .u64 .ptr .align 1 _Z13onlineSoftMaxPfS_ii_param_1,
	.param .u32 _Z13onlineSoftMaxPfS_ii_param_2,
	.param .u32 _Z13onlineSoftMaxPfS_ii_param_3
)
{
	.reg .pred 	%p<20>;
	.reg .b32 	%r<115>;
	.reg .b32 	%f<475>;
	.reg .b64 	%rd<28>;

	ld.param.u64 	%rd6, [_Z13onlineSoftMaxPfS_ii_param_0];
	ld.param.u64 	%rd7, [_Z13onlineSoftMaxPfS_ii_param_1];
	ld.param.u32 	%r31, [_Z13onlineSoftMaxPfS_ii_param_2];
	ld.param.u32 	%r30, [_Z13onlineSoftMaxPfS_ii_param_3];
	cvta.to.global.u64 	%rd1, %rd7;
	cvta.to.global.u64 	%rd2, %rd6;
	mov.u32 	%r32, %ctaid.x;
	mov.u32 	%r33, %ntid.x;
	mov.u32 	%r34, %tid.x;
	mad.lo.s32 	%r1, %r32, %r33, %r34;
	setp.gt.s32 	%p1, %r1, %r31;
	@%p1 bra 	$L__BB1_25;
	setp.lt.s32 	%p2, %r30, 1;
	mov.f32 	%f471, 0f00000000;
	mov.f32 	%f472, %f471;
	@%p2 bra 	$L__BB1_13;
	mul.lo.s32 	%r2, %r30, %r1;
	and.b32  	%r3, %r30, 7;
	setp.lt.u32 	%p3, %r30, 8;
	mov.f32 	%f472, 0f00000000;
	mov.b32 	%r105, 0;
	mov.f32 	%f471, %f472;
	@%p3 bra 	$L__BB1_5;
	and.b32  	%r105, %r30, 2147483640;
	neg.s32 	%r109, %r105;
	add.s64 	%rd3, %rd2, 16;
	mov.f32 	%f472, 0f00000000;
	mov.u32 	%r108, %r2;
$L__BB1_4:
	.pragma "nounroll";
	mul.wide.s32 	%rd8, %r108, 4;
	add.s64 	%rd9, %rd3, %rd8;
	ld.global.f32 	%f29, [%rd9+-16];
	max.f32 	%f30, %f471, %f29;
	sub.f32 	%f31, %f29, %f471;
	fma.rn.f32 	%f32, %f31, 0f3BBB989D, 0f3F000000;
	cvt.sat.f32.f32 	%f33, %f32;
	mov.f32 	%f34, 0f4B400001;
	mov.f32 	%f35, 0f437C0000;
	fma.rm.f32 	%f36, %f33, %f35, %f34;
	add.f32 	%f37, %f36, 0fCB40007F;
	neg.f32 	%f38, %f37;
	fma.rn.f32 	%f39, %f31, 0f3FB8AA3B, %f38;
	fma.rn.f32 	%f40, %f31, 0f32A57060, %f39;
	mov.b32 	%r36, %f36;
	shl.b32 	%r37, %r36, 23;
	mov.b32 	%f41, %r37;
	ex2.approx.ftz.f32 	%f42, %f40;
	mul.f32 	%f43, %f42, %f41;
	sub.f32 	%f44, %f30, %f471;
	fma.rn.f32 	%f45, %f472, %f44, %f43;
	ld.global.f32 	%f46, [%rd9+-12];
	max.f32 	%f47, %f30, %f46;
	sub.f32 	%f48, %f46, %f30;
	fma.rn.f32 	%f49, %f48, 0f3BBB989D, 0f3F000000;
	cvt.sat.f32.f32 	%f50, %f49;
	fma.rm.f32 	%f51, %f50, %f35, %f34;
	add.f32 	%f52, %f51, 0fCB40007F;
	neg.f32 	%f53, %f52;
	fma.rn.f32 	%f54, %f48, 0f3FB8AA3B, %f53;
	fma.rn.f32 	%f55, %f48, 0f32A57060, %f54;
	mov.b32 	%r38, %f51;
	shl.b32 	%r39, %r38, 23;
	mov.b32 	%f56, %r39;
	ex2.approx.ftz.f32 	%f57, %f55;
	mul.f32 	%f58, %f57, %f56;
	sub.f32 	%f59, %f47, %f30;
	fma.rn.f32 	%f60, %f45, %f59, %f58;
	ld.global.f32 	%f61, [%rd9+-8];
	max.f32 	%f62, %f47, %f61;
	sub.f32 	%f63, %f61, %f47;
	fma.rn.f32 	%f64, %f63, 0f3BBB989D, 0f3F000000;
	cvt.sat.f32.f32 	%f65, %f64;
	fma.rm.f32 	%f66, %f65, %f35, %f34;
	add.f32 	%f67, %f66, 0fCB40007F;
	neg.f32 	%f68, %f67;
	fma.rn.f32 	%f69, %f63, 0f3FB8AA3B, %f68;
	fma.rn.f32 	%f70, %f63, 0f32A57060, %f69;
	mov.b32 	%r40, %f66;
	shl.b32 	%r41, %r40, 23;
	mov.b32 	%f71, %r41;
	ex2.approx.ftz.f32 	%f72, %f70;
	mul.f32 	%f73, %f72, %f71;
	sub.f32 	%f74, %f62, %f47;
	fma.rn.f32 	%f75, %f60, %f74, %f73;
	ld.global.f32 	%f76, [%rd9+-4];
	max.f32 	%f77, %f62, %f76;
	sub.f32 	%f78, %f76, %f62;
	fma.rn.f32 	%f79, %f78, 0f3BBB989D, 0f3F000000;
	cvt.sat.f32.f32 	%f80, %f79;
	fma.rm.f32 	%f81, %f80, %f35, %f34;
	add.f32 	%f82, %f81, 0fCB40007F;
	neg.f32 	%f83, %f82;
	fma.rn.f32 	%f84, %f78, 0f3FB8AA3B, %f83;
	fma.rn.f32 	%f85, %f78, 0f32A57060, %f84;
	mov.b32 	%r42, %f81;
	shl.b32 	%r43, %r42, 23;
	mov.b32 	%f86, %r43;
	ex2.approx.ftz.f32 	%f87, %f85;
	mul.f32 	%f88, %f87, %f86;
	sub.f32 	%f89, %f77, %f62;
	fma.rn.f32 	%f90, %f75, %f89, %f88;
	ld.global.f32 	%f91, [%rd9];
	max.f32 	%f92, %f77, %f91;
	sub.f32 	%f93, %f91, %f77;
	fma.rn.f32 	%f94, %f93, 0f3BBB989D, 0f3F000000;
	cvt.sat.f32.f32 	%f95, %f94;
	fma.rm.f32 	%f96, %f95, %f35, %f34;
	add.f32 	%f97, %f96, 0fCB40007F;
	neg.f32 	%f98, %f97;
	fma.rn.f32 	%f99, %f93, 0f3FB8AA3B, %f98;
	fma.rn.f32 	%f100, %f93, 0f32A57060, %f99;
	mov.b32 	%r44, %f96;
	shl.b32 	%r45, %r44, 23;
	mov.b32 	%f101, %r45;
	ex2.approx.ftz.f32 	%f102, %f100;
	mul.f32 	%f103, %f102, %f101;
	sub.f32 	%f104, %f92, %f77;
	fma.rn.f32 	%f105, %f90, %f104, %f103;
	ld.global.f32 	%f106, [%rd9+4];
	max.f32 	%f107, %f92, %f106;
	sub.f32 	%f108, %f106, %f92;
	fma.rn.f32 	%f109, %f108, 0f3BBB989D, 0f3F000000;
	cvt.sat.f32.f32 	%f110, %f109;
	fma.rm.f32 	%f111, %f110, %f35, %f34;
	add.f32 	%f112, %f111, 0fCB40007F;
	neg.f32 	%f113, %f112;
	fma.rn.f32 	%f114, %f108, 0f3FB8AA3B, %f113;
	fma.rn.f32 	%f115, %f108, 0f32A57060, %f114;
	mov.b32 	%r46, %f111;
	shl.b32 	%r47, %r46, 23;
	mov.b32 	%f116, %r47;
	ex2.approx.ftz.f32 	%f117, %f115;
	mul.f32 	%f118, %f117, %f116;
	sub.f32 	%f119, %f107, %f92;
	fma.rn.f32 	%f120, %f105, %f119, %f118;
	ld.global.f32 	%f121, [%rd9+8];
	max.f32 	%f122, %f107, %f121;
	sub.f32 	%f123, %f121, %f107;
	fma.rn.f32 	%f124, %f123, 0f3BBB989D, 0f3F000000;
	cvt.sat.f32.f32 	%f125, %f124;
	fma.rm.f32 	%f126, %f125, %f35, %f34;
	add.f32 	%f127, %f126, 0fCB40007F;
	neg.f32 	%f128, %f127;
	fma.rn.f32 	%f129, %f123, 0f3FB8AA3B, %f128;
	fma.rn.f32 	%f130, %f123, 0f32A57060, %f129;
	mov.b32 	%r48, %f126;
	shl.b32 	%r49, %r48, 23;
	mov.b32 	%f131, %r49;
	ex2.approx.ftz.f32 	%f132, %f130;
	mul.f32 	%f133, %f132, %f131;
	sub.f32 	%f134, %f122, %f107;
	fma.rn.f32 	%f135, %f120, %f134, %f133;
	ld.global.f32 	%f136, [%rd9+12];
	max.f32 	%f471, %f122, %f136;
	sub.f32 	%f137, %f136, %f122;
	fma.rn.f32 	%f138, %f137, 0f3BBB989D, 0f3F000000;
	cvt.sat.f32.f32 	%f139, %f138;
	fma.rm.f32 	%f140, %f139, %f35, %f34;
	add.f32 	%f141, %f140, 0fCB40007F;
	neg.f32 	%f142, %f141;
	fma.rn.f32 	%f143, %f137, 0f3FB8AA3B, %f142;
	fma.rn.f32 	%f144, %f137, 0f32A57060, %f143;
	mov.b32 	%r50, %f140;
	shl.b32 	%r51, %r50, 23;
	mov.b32 	%f145, %r51;
	ex2.approx.ftz.f32 	%f146, %f144;
	mul.f32 	%f147, %f146, %f145;
	sub.f32 	%f148, %f471, %f122;
	fma.rn.f32 	%f472, %f135, %f148, %f147;
	add.s32 	%r109, %r109, 8;
	add.s32 	%r108, %r108, 8;
	setp.eq.s32 	%p4, %r109, 0;
	@%p4 bra 	$L__BB1_5;
	bra.uni 	$L__BB1_4;
$L__BB1_5:
	setp.eq.s32 	%p5, %r3, 0;
	@%p5 bra 	$L__BB1_13;
	and.b32  	%r7, %r30, 3;
	setp.lt.u32 	%p6, %r3, 4;
	@%p6 bra 	$L__BB1_8;
	add.s32 	%r52, %r105, %r2;
	mul.wide.s32 	%rd10, %r52, 4;
	add.s64 	%rd11, %rd2, %rd10;
	ld.global.f32 	%f150, [%rd11];
	max.f32 	%f151, %f471, %f150;
	sub.f32 	%f152, %f150, %f471;
	fma.rn.f32 	%f153, %f152, 0f3BBB989D, 0f3F000000;
	cvt.sat.f32.f32 	%f154, %f153;
	mov.f32 	%f155, 0f4B400001;
	mov.f32 	%f156, 0f437C0000;
	fma.rm.f32 	%f157, %f154, %f156, %f155;
	add.f32 	%f158, %f157, 0fCB40007F;
	neg.f32 	%f159, %f158;
	fma.rn.f32 	%f160, %f152, 0f3FB8AA3B, %f159;
	fma.rn.f32 	%f161, %f152, 0f32A57060, %f160;
	mov.b32 	%r53, %f157;
	shl.b32 	%r54, %r53, 23;
	mov.b32 	%f162, %r54;
	ex2.approx.ftz.f32 	%f163, %f161;
	mul.f32 	%f164, %f163, %f162;
	sub.f32 	%f165, %f151, %f471;
	fma.rn.f32 	%f166, %f472, %f165, %f164;
	ld.global.f32 	%f167, [%rd11+4];
	max.f32 	%f168, %f151, %f167;
	sub.f32 	%f169, %f167, %f151;
	fma.rn.f32 	%f170, %f169, 0f3BBB989D, 0f3F000000;
	cvt.sat.f32.f32 	%f171, %f170;
	fma.rm.f32 	%f172, %f171, %f156, %f155;
	add.f32 	%f173, %f172, 0fCB40007F;
	neg.f32 	%f174, %f173;
	fma.rn.f32 	%f175, %f169, 0f3FB8AA3B, %f174;
	fma.rn.f32 	%f176, %f169, 0f32A57060, %f175;
	mov.b32 	%r55, %f172;
	shl.b32 	%r56, %r55, 23;
	mov.b32 	%f177, %r56;
	ex2.approx.ftz.f32 	%f178, %f176;
	mul.f32 	%f179, %f178, %f177;
	sub.f32 	%f180, %f168, %f151;
	fma.rn.f32 	%f181, %f166, %f180, %f179;
	ld.global.f32 	%f182, [%rd11+8];
	max.f32 	%f183, %f168, %f182;
	sub.f32 	%f184, %f182, %f168;
	fma.rn.f32 	%f185, %f184, 0f3BBB989D, 0f3F000000;
	cvt.sat.f32.f32 	%f186, %f185;
	fma.rm.f32 	%f187, %f186, %f156, %f155;
	add.f32 	%f188, %f187, 0fCB40007F;
	neg.f32 	%f189, %f188;
	fma.rn.f32 	%f190, %f184, 0f3FB8AA3B, %f189;
	fma.rn.f32 	%f191, %f184, 0f32A57060, %f190;
	mov.b32 	%r57, %f187;
	shl.b32 	%r58, %r57, 23;
	mov.b32 	%f192, %r58;
	ex2.approx.ftz.f32 	%f193, %f191;
	mul.f32 	%f194, %f193, %f192;
	sub.f32 	%f195, %f183, %f168;
	fma.rn.f32 	%f196, %f181, %f195, %f194;
	ld.global.f32 	%f197, [%rd11+12];
	max.f32 	%f471, %f183, %f197;
	sub.f32 	%f198, %f197, %f183;
	fma.rn.f32 	%f199, %f198, 0f3BBB989D, 0f3F000000;
	cvt.sat.f32.f32 	%f200, %f199;
	fma.rm.f32 	%f201, %f200, %f156, %f155;
	add.f32 	%f202, %f201, 0fCB40007F;
	neg.f32 	%f203, %f202;
	fma.rn.f32 	%f204, %f198, 0f3FB8AA3B, %f203;
	fma.rn.f32 	%f205, %f198, 0f32A57060, %f204;
	mov.b32 	%r59, %f201;
	shl.b32 	%r60, %r59, 23;
	mov.b32 	%f206, %r60;
	ex2.approx.ftz.f32 	%f207, %f205;
	mul.f32 	%f208, %f207, %f206;
	sub.f32 	%f209, %f471, %f183;
	fma.rn.f32 	%f472, %f196, %f209, %f208;
	add.s32 	%r105, %r105, 4;
$L__BB1_8:
	setp.eq.s32 	%p7, %r7, 0;
	@%p7 bra 	$L__BB1_13;
	setp.eq.s32 	%p8, %r7, 1;
	@%p8 bra 	$L__BB1_11;
	add.s32 	%r61, %r105, %r2;
	mul.wide.s32 	%rd12, %r61, 4;
	add.s64 	%rd13, %rd2, %rd12;
	ld.global.f32 	%f211, [%rd13];
	max.f32 	%f212, %f471, %f211;
	sub.f32 	%f213, %f211, %f471;
	fma.rn.f32 	%f214, %f213, 0f3BBB989D, 0f3F000000;
	cvt.sat.f32.f32 	%f215, %f214;
	mov.f32 	%f216, 0f4B400001;
	mov.f32 	%f217, 0f437C0000;
	fma.rm.f32 	%f218, %f215, %f217, %f216;
	add.f32 	%f219, %f218, 0fCB40007F;
	neg.f32 	%f220, %f219;
	fma.rn.f32 	%f221, %f213, 0f3FB8AA3B, %f220;
	fma.rn.f32 	%f222, %f213, 0f32A57060, %f221;
	mov.b32 	%r62, %f218;
	shl.b32 	%r63, %r62, 23;
	mov.b32 	%f223, %r63;
	ex2.approx.ftz.f32 	%f224, %f222;
	mul.f32 	%f225, %f224, %f223;
	sub.f32 	%f226, %f212, %f471;
	fma.rn.f32 	%f227, %f472, %f226, %f225;
	ld.global.f32 	%f228, [%rd13+4];
	max.f32 	%f471, %f212, %f228;
	sub.f32 	%f229, %f228, %f212;
	fma.rn.f32 	%f230, %f229, 0f3BBB989D, 0f3F000000;
	cvt.sat.f32.f32 	%f231, %f230;
	fma.rm.f32 	%f232, %f231, %f217, %f216;
	add.f32 	%f233, %f232, 0fCB40007F;
	neg.f32 	%f234, %f233;
	fma.rn.f32 	%f235, %f229, 0f3FB8AA3B, %f234;
	fma.rn.f32 	%f236, %f229, 0f32A57060, %f235;
	mov.b32 	%r64, %f232;
	shl.b32 	%r65, %r64, 23;
	mov.b32 	%f237, %r65;
	ex2.approx.ftz.f32 	%f238, %f236;
	mul.f32 	%f239, %f238, %f237;
	sub.f32 	%f240, %f471, %f212;
	fma.rn.f32 	%f472, %f227, %f240, %f239;
	add.s32 	%r105, %r105, 2;
$L__BB1_11:
	and.b32  	%r66, %r30, 1;
	setp.eq.b32 	%p9, %r66, 1;
	not.pred 	%p10, %p9;
	@%p10 bra 	$L__BB1_13;
	add.s32 	%r67, %r105, %r2;
	mul.wide.s32 	%rd14, %r67, 4;
	add.s64 	%rd15, %rd2, %rd14;
	ld.global.f32 	%f241, [%rd15];
	max.f32 	%f17, %f471, %f241;
	sub.f32 	%f242, %f241, %f471;
	fma.rn.f32 	%f243, %f242, 0f3BBB989D, 0f3F000000;
	cvt.sat.f32.f32 	%f244, %f243;
	mov.f32 	%f245, 0f4B400001;
	mov.f32 	%f246, 0f437C0000;
	fma.rm.f32 	%f247, %f244, %f246, %f245;
	add.f32 	%f248, %f247, 0fCB40007F;
	neg.f32 	%f249, %f248;
	fma.rn.f32 	%f250, %f242, 0f3FB8AA3B, %f249;
	fma.rn.f32 	%f251, %f242, 0f32A57060, %f250;
	mov.b32 	%r68, %f247;
	shl.b32 	%r69, %r68, 23;
	mov.b32 	%f252, %r69;
	ex2.approx.ftz.f32 	%f253, %f251;
	mul.f32 	%f254, %f253, %f252;
	sub.f32 	%f255, %f17, %f471;
	fma.rn.f32 	%f472, %f472, %f255, %f254;
	mov.f32 	%f471, %f17;
$L__BB1_13:
	setp.lt.s32 	%p11, %r30, 1;
	@%p11 bra 	$L__BB1_25;
	mul.lo.s32 	%r12, %r30, %r1;
	and.b32  	%r13, %r30, 7;
	setp.lt.u32 	%p12, %r30, 8;
	mov.b32 	%r112, 0;
	@%p12 bra 	$L__BB1_17;
	and.b32  	%r112, %r30, 2147483640;
	neg.s32 	%r111, %r112;
	add.s64 	%rd4, %rd2, 16;
	add.s64 	%rd5, %rd1, 16;
	mov.u32 	%r110, %r12;
$L__BB1_16:
	.pragma "nounroll";
	mul.wide.s32 	%rd16, %r110, 4;
	add.s64 	%rd17, %rd4, %rd16;
	add.s64 	%rd18, %rd5, %rd16;
	ld.global.f32 	%f256, [%rd17+-16];
	sub.f32 	%f257, %f256, %f471;
	fma.rn.f32 	%f258, %f257, 0f3BBB989D, 0f3F000000;
	cvt.sat.f32.f32 	%f259, %f258;
	mov.f32 	%f260, 0f4B400001;
	mov.f32 	%f261, 0f437C0000;
	fma.rm.f32 	%f262, %f259, %f261, %f260;
	add.f32 	%f263, %f262, 0fCB40007F;
	neg.f32 	%f264, %f263;
	fma.rn.f32 	%f265, %f257, 0f3FB8AA3B, %f264;
	fma.rn.f32 	%f266, %f257, 0f32A57060, %f265;
	mov.b32 	%r71, %f262;
	shl.b32 	%r72, %r71, 23;
	mov.b32 	%f267, %r72;
	ex2.approx.ftz.f32 	%f268, %f266;
	mul.f32 	%f269, %f268, %f267;
	div.rn.f32 	%f270, %f269, %f472;
	st.global.f32 	[%rd18+-16], %f270;
	ld.global.f32 	%f271, [%rd17+-12];
	sub.f32 	%f272, %f271, %f471;
	fma.rn.f32 	%f273, %f272, 0f3BBB989D, 0f3F000000;
	cvt.sat.f32.f32 	%f274, %f273;
	fma.rm.f32 	%f275, %f274, %f261, %f260;
	add.f32 	%f276, %f275, 0fCB40007F;
	neg.f32 	%f277, %f276;
	fma.rn.f32 	%f278, %f272, 0f3FB8AA3B, %f277;
	fma.rn.f32 	%f279, %f272, 0f32A57060, %f278;
	mov.b32 	%r73, %f275;
	shl.b32 	%r74, %r73, 23;
	mov.b32 	%f280, %r74;
	ex2.approx.ftz.f32 	%f281, %f279;
	mul.f32 	%f282, %f281, %f280;
	div.rn.f32 	%f283, %f282, %f472;
	st.global.f32 	[%rd18+-12], %f283;
	ld.global.f32 	%f284, [%rd17+-8];
	sub.f32 	%f285, %f284, %f471;
	fma.rn.f32 	%f286, %f285, 0f3BBB989D, 0f3F000000;
	cvt.sat.f32.f32 	%f287, %f286;
	fma.rm.f32 	%f288, %f287, %f261, %f260;
	add.f32 	%f289, %f288, 0fCB40007F;
	neg.f32 	%f290, %f289;
	fma.rn.f32 	%f291, %f285, 0f3FB8AA3B, %f290;
	fma.rn.f32 	%f292, %f285, 0f32A57060, %f291;
	mov.b32 	%r75, %f288;
	shl.b32 	%r76, %r75, 23;
	mov.b32 	%f293, %r76;
	ex2.approx.ftz.f32 	%f294, %f292;
	mul.f32 	%f295, %f294, %f293;
	div.rn.f32 	%f296, %f295, %f472;
	st.global.f32 	[%rd18+-8], %f296;
	ld.global.f32 	%f297, [%rd17+-4];
	sub.f32 	%f298, %f297, %f471;
	fma.rn.f32 	%f299, %f298, 0f3BBB989D, 0f3F000000;
	cvt.sat.f32.f32 	%f300, %f299;
	fma.rm.f32 	%f301, %f300, %f261, %f260;
	add.f32 	%f302, %f301, 0fCB40007F;
	neg.f32 	%f303, %f302;
	fma.rn.f32 	%f304, %f298, 0f3FB8AA3B, %f303;
	fma.rn.f32 	%f305, %f298, 0f32A57060, %f304;
	mov.b32 	%r77, %f301;
	shl.b32 	%r78, %r77, 23;
	mov.b32 	%f306, %r78;
	ex2.approx.ftz.f32 	%f307, %f305;
	mul.f32 	%f308, %f307, %f306;
	div.rn.f32 	%f309, %f308, %f472;
	st.global.f32 	[%rd18+-4], %f309;
	ld.global.f32 	%f310, [%rd17];
	sub.f32 	%f311, %f310, %f471;
	fma.rn.f32 	%f312, %f311, 0f3BBB989D, 0f3F000000;
	cvt.sat.f32.f32 	%f313, %f312;
	fma.rm.f32 	%f314, %f313, %f261, %f260;
	add.f32 	%f315, %f314, 0fCB40007F;
	neg.f32 	%f316, %f315;
	fma.rn.f32 	%f317, %f311, 0f3FB8AA3B, %f316;
	fma.rn.f32 	%f318, %f311, 0f32A57060, %f317;
	mov.b32 	%r79, %f314;
	shl.b32 	%r80, %r79, 23;
	mov.b32 	%f319, %r80;
	ex2.approx.ftz.f32 	%f320, %f318;
	mul.f32 	%f321, %f320, %f319;
	div.rn.f32 	%f322, %f321, %f472;
	st.global.f32 	[%rd18], %f322;
	ld.global.f32 	%f323, [%rd17+4];
	sub.f32 	%f324, %f323, %f471;
	fma.rn.f32 	%f325, %f324, 0f3BBB989D, 0f3F000000;
	cvt.sat.f32.f32 	%f326, %f325;
	fma.rm.f32 	%f327, %f326, %f261, %f260;
	add.f32 	%f328, %f327, 0fCB40007F;
	neg.f32 	%f329, %f328;
	fma.rn.f32 	%f330, %f324, 0f3FB8AA3B, %f329;
	fma.rn.f32 	%f331, %f324, 0f32A57060, %f330;
	mov.b32 	%r81, %f327;
	shl.b32 	%r82, %r81, 23;
	mov.b32 	%f332, %r82;
	ex2.approx.ftz.f32 	%f333, %f331;
	mul.f32 	%f334, %f333, %f332;
	div.rn.f32 	%f335, %f334, %f472;
	st.global.f32 	[%rd18+4], %f335;
	ld.global.f32 	%f336, [%rd17+8];
	sub.f32 	%f337, %f336, %f471;
	fma.rn.f32 	%f338, %f337, 0f3BBB989D, 0f3F000000;
	cvt.sat.f32.f32 	%f339, %f338;
	fma.rm.f32 	%f340, %f339, %f261, %f260;
	add.f32 	%f341, %f340, 0fCB40007F;
	neg.f32 	%f342, %f341;
	fma.rn.f32 	%f343, %f337, 0f3FB8AA3B, %f342;
	fma.rn.f32 	%f344, %f337, 0f32A57060, %f343;
	mov.b32 	%r83, %f340;
	shl.b32 	%r84, %r83, 23;
	mov.b32 	%f345, %r84;
	ex2.approx.ftz.f32 	%f346, %f344;
	mul.f32 	%f347, %f346, %f345;
	div.rn.f32 	%f348, %f347, %f472;
	st.global.f32 	[%rd18+8], %f348;
	ld.global.f32 	%f349, [%rd17+12];
	sub.f32 	%f350, %f349, %f471;
	fma.rn.f32 	%f351, %f350, 0f3BBB989D, 0f3F000000;
	cvt.sat.f32.f32 	%f352, %f351;
	fma.rm.f32 	%f353, %f352, %f261, %f260;
	add.f32 	%f354, %f353, 0fCB40007F;
	neg.f32 	%f355, %f354;
	fma.rn.f32 	%f356, %f350, 0f3FB8AA3B, %f355;
	fma.rn.f32 	%f357, %f350, 0f32A57060, %f356;
	mov.b32 	%r85, %f353;
	shl.b32 	%r86, %r85, 23;
	mov.b32 	%f358, %r86;
	ex2.approx.ftz.f32 	%f359, %f357;
	mul.f32 	%f360, %f359, %f358;
	div.rn.f32 	%f361, %f360, %f472;
	st.global.f32 	[%rd18+12], %f361;
	add.s32 	%r111, %r111, 8;
	add.s32 	%r110, %r110, 8;
	setp.ne.s32 	%p13, %r111, 0;
	@%p13 bra 	$L__BB1_16;
$L__BB1_17:
	setp.eq.s32 	%p14, %r13, 0;
	@%p14 bra 	$L__BB1_25;
	and.b32  	%r25, %r30, 3;
	setp.lt.u32 	%p15, %r13, 4;
	@%p15 bra 	$L__BB1_20;
	add.s32 	%r87, %r112, %r12;
	mul.wide.s32 	%rd19, %r87, 4;
	add.s64 	%rd20, %rd2, %rd19;
	ld.global.f32 	%f362, [%rd20];
	sub.f32 	%f363, %f362, %f471;
	fma.rn.f32 	%f364, %f363, 0f3BBB989D, 0f3F000000;
	cvt.sat.f32.f32 	%f365, %f364;
	mov.f32 	%f366, 0f4B400001;
	mov.f32 	%f367, 0f437C0000;
	fma.rm.f32 	%f368, %f365, %f367, %f366;
	add.f32 	%f369, %f368, 0fCB40007F;
	neg.f32 	%f370, %f369;
	fma.rn.f32 	%f371, %f363, 0f3FB8AA3B, %f370;
	fma.rn.f32 	%f372, %f363, 0f32A57060, %f371;
	mov.b32 	%r88, %f368;
	shl.b32 	%r89, %r88, 23;
	mov.b32 	%f373, %r89;
	ex2.approx.ftz.f32 	%f374, %f372;
	mul.f32 	%f375, %f374, %f373;
	div.rn.f32 	%f376, %f375, %f472;
	add.s64 	%rd21, %rd1, %rd19;
	st.global.f32 	[%rd21], %f376;
	ld.global.f32 	%f377, [%rd20+4];
	sub.f32 	%f378, %f377, %f471;
	fma.rn.f32 	%f379, %f378, 0f3BBB989D, 0f3F000000;
	cvt.sat.f32.f32 	%f380, %f379;
	fma.rm.f32 	%f381, %f380, %f367, %f366;
	add.f32 	%f382, %f381, 0fCB40007F;
	neg.f32 	%f383, %f382;
	fma.rn.f32 	%f384, %f378, 0f3FB8AA3B, %f383;
	fma.rn.f32 	%f385, %f378, 0f32A57060, %f384;
	mov.b32 	%r90, %f381;
	shl.b32 	%r91, %r90, 23;
	mov.b32 	%f386, %r91;
	ex2.approx.ftz.f32 	%f387, %f385;
	mul.f32 	%f388, %f387, %f386;
	div.rn.f32 	%f389, %f388, %f472;
	st.global.f32 	[%rd21+4], %f389;
	ld.global.f32 	%f390, [%rd20+8];
	sub.f32 	%f391, %f390, %f471;
	fma.rn.f32 	%f392, %f391, 0f3BBB989D, 0f3F000000;
	cvt.sat.f32.f32 	%f393, %f392;
	fma.rm.f32 	%f394, %f393, %f367, %f366;
	add.f32 	%f395, %f394, 0fCB40007F;
	neg.f32 	%f396, %f395;
	fma.rn.f32 	%f397, %f391, 0f3FB8AA3B, %f396;
	fma.rn.f32 	%f398, %f391, 0f32A57060, %f397;
	mov.b32 	%r92, %f394;
	shl.b32 	%r93, %r92, 23;
	mov.b32 	%f399, %r93;
	ex2.approx.ftz.f32 	%f400, %f398;
	mul.f32 	%f401, %f400, %f399;
	div.rn.f32 	%f402, %f401, %f472;
	st.global.f32 	[%rd21+8], %f402;
	ld.global.f32 	%f403, [%rd20+12];
	sub.f32 	%f404, %f403, %f471;
	fma.rn.f32 	%f405, %f404, 0f3BBB989D, 0f3F000000;
	cvt.sat.f32.f32 	%f406, %f405;
	fma.rm.f32 	%f407, %f406, %f367, %f366;
	add.f32 	%f408, %f407, 0fCB40007F;
	neg.f32 	%f409, %f408;
	fma.rn.f32 	%f410, %f404, 0f3FB8AA3B, %f409;
	fma.rn.f32 	%f411, %f404, 0f32A57060, %f410;
	mov.b32 	%r94, %f407;
	shl.b32 	%r95, %r94, 23;
	mov.b32 	%f412, %r95;
	ex2.approx.ftz.f32 	%f413, %f411;
	mul.f32 	%f414, %f413, %f412;
	div.rn.f32 	%f415, %f414, %f472;
	st.global.f32 	[%rd21+12], %f415;
	add.s32 	%r112, %r112, 4;
$L__BB1_20:
	setp.eq.s32 	%p16, %r25, 0;
	@%p16 bra 	$L__BB1_25;
	setp.eq.s32 	%p17, %r25, 1;
	@%p17 bra 	$L__BB1_23;
	add.s32 	%r96, %r112, %r12;
	mul.wide.s32 	%rd22, %r96, 4;
	add.s64 	%rd23, %rd2, %rd22;
	ld.global.f32 	%f416, [%rd23];
	sub.f32 	%f417, %f416, %f471;
	fma.rn.f32 	%f418, %f417, 0f3BBB989D, 0f3F000000;
	cvt.sat.f32.f32 	%f419, %f418;
	mov.f32 	%f420, 0f4B400001;
	mov.f32 	%f421, 0f437C0000;
	fma.rm.f32 	%f422, %f419, %f421, %f420;
	add.f32 	%f423, %f422, 0fCB40007F;
	neg.f32 	%f424, %f423;
	fma.rn.f32 	%f425, %f417, 0f3FB8AA3B, %f424;
	fma.rn.f32 	%f426, %f417, 0f32A57060, %f425;
	mov.b32 	%r97, %f422;
	shl.b32 	%r98, %r97, 23;
	mov.b32 	%f427, %r98;
	ex2.approx.ftz.f32 	%f428, %f426;
	mul.f32 	%f429, %f428, %f427;
	div.rn.f32 	%f430, %f429, %f472;
	add.s64 	%rd24, %rd1, %rd22;
	st.global.f32 	[%rd24], %f430;
	ld.global.f32 	%f431, [%rd23+4];
	sub.f32 	%f432, %f431, %f471;
	fma.rn.f32 	%f433, %f432, 0f3BBB989D, 0f3F000000;
	cvt.sat.f32.f32 	%f434, %f433;
	fma.rm.f32 	%f435, %f434, %f421, %f420;
	add.f32 	%f436, %f435, 0fCB40007F;
	neg.f32 	%f437, %f436;
	fma.rn.f32 	%f438, %f432, 0f3FB8AA3B, %f437;
	fma.rn.f32 	%f439, %f432, 0f32A57060, %f438;
	mov.b32 	%r99, %f435;
	shl.b32 	%r100, %r99, 23;
	mov.b32 	%f440, %r100;
	ex2.approx.ftz.f32 	%f441, %f439;
	mul.f32 	%f442, %f441, %f440;
	div.rn.f32 	%f443, %f442, %f472;
	st.global.f32 	[%rd24+4], %f443;
	add.s32 	%r112, %r112, 2;
$L__BB1_23:
	and.b32  	%r101, %r30, 1;
	setp.eq.b32 	%p18, %r101, 1;
	not.pred 	%p19, %p18;
	@%p19 bra 	$L__BB1_25;
	add.s32 	%r102, %r112, %r12;
	mul.wide.s32 	%rd25, %r102, 4;
	add.s64 	%rd26, %rd2, %rd25;
	ld.global.f32 	%f444, [%rd26];
	sub.f32 	%f445, %f444, %f471;
	fma.rn.f32 	%f446, %f445, 0f3BBB989D, 0f3F000000;
	cvt.sat.f32.f32 	%f447, %f446;
	mov.f32 	%f448, 0f4B400001;
	mov.f32 	%f449, 0f437C0000;
	fma.rm.f32 	%f450, %f447, %f449, %f448;
	add.f32 	%f451, %f450, 0fCB40007F;
	neg.f32 	%f452, %f451;
	fma.rn.f32 	%f453, %f445, 0f3FB8AA3B, %f452;
	fma.rn.f32 	%f454, %f445, 0f32A57060, %f453;
	mov.b32 	%r103, %f450;
	shl.b32 	%r104, %r103, 23;
	mov.b32 	%f455, %r104;
	ex2.approx.ftz.f32 	%f456, %f454;
	mul.f32 	%f457, %f456, %f455;
	div.rn.f32 	%f458, %f457, %f472;
	add.s64 	%rd27, %rd1, %rd25;
	st.global.f32 	[%rd27], %f458;
$L__BB1_25:
	ret;

}


// ===== COMPILED SASS (sm_100) =====

	.target	sm_100

	.elftype	@"ET_EXEC"


//--------------------- .note.nv.tkinfo           --------------------------
	.section	.note.nv.tkinfo,"",@"SHT_NOTE"
	.sectionflags	@"SHF_NOTE_NV_TKINFO"
	.tkinfo
        /*0018*/ 	.word	0x00000002
        /*0030*/ 	.string	""
        /*0030*/ 	.string	"ptxas"
        /*0030*/ 	.string	"Cuda compilation tools, release 13.0, V13.0.88"
        /*0030*/ 	.string	"Build cuda_13.0.r13.0/compiler.36424714_0"
        /*0030*/ 	.string	"-arch sm_100 -m 64 "



//--------------------- .note.nv.cuinfo           --------------------------
	.section	.note.nv.cuinfo,"",@"SHT_NOTE"
	.sectionflags	@"SHF_NOTE_NV_CUINFO"
        /*0018*/ 	.short	0x0002
        /*001a*/ 	.short	0x0064
        /*001c*/ 	.short	0x0082
	.zero		2


//--------------------- .nv.info                  --------------------------
	.section	.nv.info,"",@"SHT_CUDA_INFO"
	.align	4


	//----- nvinfo : EIATTR_REGCOUNT
	.align		4
        /*0000*/ 	.byte	0x04, 0x2f
        /*0002*/ 	.short	(.L_1 - .L_0)
	.align		4
.L_0:
        /*0004*/ 	.word	index@(_Z11safeSoftMaxPfS_ii)
        /*0008*/ 	.word	0x00000020


	//----- nvinfo : EIATTR_FRAME_SIZE
	.align		4
.L_1:
        /*000c*/ 	.byte	0x04, 0x11
        /*000e*/ 	.short	(.L_3 - .L_2)
	.align		4
.L_2:
        /*0010*/ 	.word	index@($__internal_1_$__cuda_sm3x_div_rn_noftz_f32_slowpath)
        /*0014*/ 	.word	0x00000000


	//----- nvinfo : EIATTR_FRAME_SIZE
	.align		4
.L_3:
        /*0018*/ 	.byte	0x04, 0x11
        /*001a*/ 	.short	(.L_5 - .L_4)
	.align		4
.L_4:
        /*001c*/ 	.word	index@(_Z11safeSoftMaxPfS_ii)
        /*0020*/ 	.word	0x00000000


	//----- nvinfo : EIATTR_REGCOUNT
	.align		4
.L_5:
        /*0024*/ 	.byte	0x04, 0x2f
        /*0026*/ 	.short	(.L_7 - .L_6)
	.align		4
.L_6:
        /*0028*/ 	.word	index@(_Z13onlineSoftMaxPfS_ii)
        /*002c*/ 	.word	0x0000001d


	//----- nvinfo : EIATTR_FRAME_SIZE
	.align		4
.L_7:
        /*0030*/ 	.byte	0x04, 0x11
        /*0032*/ 	.short	(.L_9 - .L_8)
	.align		4
.L_8:
        /*0034*/ 	.word	index@($__internal_0_$__cuda_sm3x_div_rn_noftz_f32_slowpath)
        /*0038*/ 	.word	0x00000000


	//----- nvinfo : EIATTR_FRAME_SIZE
	.align		4
.L_9:
        /*003c*/ 	.byte	0x04, 0x11
        /*003e*/ 	.short	(.L_11 - .L_10)
	.align		4
.L_10:
        /*0040*/ 	.word	index@(_Z13onlineSoftMaxPfS_ii)
        /*0044*/ 	.word	0x00000000


	//----- nvinfo : EIATTR_MIN_STACK_SIZE
	.align		4
.L_11:
        /*0048*/ 	.byte	0x04, 0x12
        /*004a*/ 	.short	(.L_13 - .L_12)
	.align		4
.L_12:
        /*004c*/ 	.word	index@(_Z13onlineSoftMaxPfS_ii)
        /*0050*/ 	.word	0x00000000


	//----- nvinfo : EIATTR_MIN_STACK_SIZE
	.align		4
.L_13:
        /*0054*/ 	.byte	0x04, 0x12
        /*0056*/ 	.short	(.L_15 - .L_14)
	.align		4
.L_14:
        /*0058*/ 	.word	index@(_Z11safeSoftMaxPfS_ii)
        /*005c*/ 	.word	0x00000000
.L_15:


//--------------------- .nv.compat                --------------------------
	.section	.nv.compat,"",@"SHT_CUDA_COMPAT_INFO"
	.align	4
        /*0000*/ 	.byte	0x02, 0x09, 0x00, 0x00, 0x02, 0x02, 0x01, 0x00, 0x02, 0x05, 0x05, 0x00, 0x03, 0x07, 0x01, 0x01
        /*0010*/ 	.byte	0x02, 0x03, 0x00, 0x00, 0x02, 0x06, 0x01, 0x00, 0x04, 0x0b, 0x08, 0x00, 0x01, 0x00, 0x00, 0x00
        /*0020*/ 	.byte	0x00, 0x00, 0x00, 0x00


//--------------------- .nv.info._Z13onlineSoftMaxPfS_ii --------------------------
	.section	.nv.info._Z13onlineSoftMaxPfS_ii,"",@"SHT_CUDA_INFO"
	.sectionflags	@""
	.align	4


	//----- nvinfo : EIATTR_CUDA_API_VERSION
	.align		4
        /*0000*/ 	.byte	0x04, 0x37
        /*0002*/ 	.short	(.L_17 - .L_16)
.L_16:
        /*0004*/ 	.word	0x00000082


	//----- nvinfo : EIATTR_KPARAM_INFO
	.align		4
.L_17:
        /*0008*/ 	.byte	0x04, 0x17
        /*000a*/ 	.short	(.L_19 - .L_18)
.L_18:
        /*000c*/ 	.word	0x00000000
        /*0010*/ 	.short	0x0003
        /*0012*/ 	.short	0x0014
        /*0014*/ 	.byte	0x00, 0xf0, 0x11, 0x00


	//----- nvinfo : EIATTR_KPARAM_INFO
	.align		4
.L_19:
        /*0018*/ 	.byte	0x04, 0x17
        /*001a*/ 	.short	(.L_21 - .L_20)
.L_20:
        /*001c*/ 	.word	0x00000000
        /*0020*/ 	.short	0x0002
        /*0022*/ 	.short	0x0010
        /*0024*/ 	.byte	0x00, 0xf0, 0x11, 0x00


	//----- nvinfo : EIATTR_KPARAM_INFO
	.align		4
.L_21:
        /*0028*/ 	.byte	0x04, 0x17
        /*002a*/ 	.short	(.L_23 - .L_22)
.L_22:
        /*002c*/ 	.word	0x00000000
        /*0030*/ 	.short	0x0001
        /*0032*/ 	.short	0x0008
        /*0034*/ 	.byte	0x00, 0xf5, 0x21, 0x00


	//----- nvinfo : EIATTR_KPARAM_INFO
	.align		4
.L_23:
        /*0038*/ 	.byte	0x04, 0x17
        /*003a*/ 	.short	(.L_25 - .L_24)
.L_24:
        /*003c*/ 	.word	0x00000000
        /*0040*/ 	.short	0x0000
        /*0042*/ 	.short	0x0000
        /*0044*/ 	.byte	0x00, 0xf5, 0x21, 0x00


	//----- nvinfo : EIATTR_SPARSE_MMA_MASK
	.align		4
.L_25:
        /*0048*/ 	.byte	0x03, 0x50
        /*004a*/ 	.short	0x0000


	//----- nvinfo : EIATTR_MAXREG_COUNT
	.align		4
        /*004c*/ 	.byte	0x03, 0x1b
        /*004e*/ 	.short	0x00ff


	//----- nvinfo : EIATTR_MERCURY_ISA_VERSION
	.align		4
        /*0050*/ 	.byte	0x03, 0x5f
        /*0052*/ 	.short	0x0101


	//----- nvinfo : EIATTR_VRC_CTA_INIT_COUNT
	.align		4
        /*0054*/ 	.byte	0x02, 0x4a
	.zero		1
	.zero		1


	//----- nvinfo : EIATTR_EXIT_INSTR_OFFSETS
	.align		4
        /*0058*/ 	.byte	0x04, 0x1c
        /*005a*/ 	.short	(.L_27 - .L_26)


	//   ....[0]....
.L_26:
        /*005c*/ 	.word	0x00000070


	//   ....[1]....
        /*0060*/ 	.word	0x00001090


	//   ....[2]....
        /*0064*/ 	.word	0x00001f20


	//   ....[3]....
        /*0068*/ 	.word	0x00002660


	//   ....[4]....
        /*006c*/ 	.word	0x00002a60


	//   ....[5]....
        /*0070*/ 	.word	0x00002c60


	//----- nvinfo : EIATTR_CRS_STACK_SIZE
	.align		4
.L_27:
        /*0074*/ 	.byte	0x04, 0x1e
        /*0076*/ 	.short	(.L_29 - .L_28)
.L_28:
        /*0078*/ 	.word	0x00000000


	//----- nvinfo : EIATTR_CBANK_PARAM_SIZE
	.align		4
.L_29:
        /*007c*/ 	.byte	0x03, 0x19
        /*007e*/ 	.short	0x0018


	//----- nvinfo : EIATTR_PARAM_CBANK
	.align		4
        /*0080*/ 	.byte	0x04, 0x0a
        /*0082*/ 	.short	(.L_31 - .L_30)
	.align		4
.L_30:
        /*0084*/ 	.word	index@(.nv.constant0._Z13onlineSoftMaxPfS_ii)
        /*0088*/ 	.short	0x0380
        /*008a*/ 	.short	0x0018


	//----- nvinfo : EIATTR_SW_WAR
	.align		4
.L_31:
        /*008c*/ 	.byte	0x04, 0x36
        /*008e*/ 	.short	(.L_33 - .L_32)
.L_32:
        /*0090*/ 	.word	0x00000008
.L_33:


//--------------------- .nv.info._Z11safeSoftMaxPfS_ii --------------------------
	.section	.nv.info._Z11safeSoftMaxPfS_ii,"",@"SHT_CUDA_INFO"
	.sectionflags	@""
	.align	4


	//----- nvinfo : EIATTR_CUDA_API_VERSION
	.align		4
        /*0000*/ 	.byte	0x04, 0x37
        /*0002*/ 	.short	(.L_35 - .L_34)
.L_34:
        /*0004*/ 	.word	0x00000082


	//----- nvinfo : EIATTR_KPARAM_INFO
	.align		4
.L_35:
        /*0008*/ 	.byte	0x04, 0x17
        /*000a*/ 	.short	(.L_37 - .L_36)
.L_36:
        /*000c*/ 	.word	0x00000000
        /*0010*/ 	.short	0x0003
        /*0012*/ 	.short	0x0014
        /*0014*/ 	.byte	0x00, 0xf0, 0x11, 0x00


	//----- nvinfo : EIATTR_KPARAM_INFO
	.align		4
.L_37:
        /*0018*/ 	.byte	0x04, 0x17
        /*001a*/ 	.short	(.L_39 - .L_38)
.L_38:
        /*001c*/ 	.word	0x00000000
        /*0020*/ 	.short	0x0002
        /*0022*/ 	.short	0x0010
        /*0024*/ 	.byte	0x00, 0xf0, 0x11, 0x00


	//----- nvinfo : EIATTR_KPARAM_INFO
	.align		4
.L_39:
        /*0028*/ 	.byte	0x04, 0x17
        /*002a*/ 	.short	(.L_41 - .L_40)
.L_40:
        /*002c*/ 	.word	0x00000000
        /*0030*/ 	.short	0x0001
        /*0032*/ 	.short	0x0008
        /*0034*/ 	.byte	0x00, 0xf5, 0x21, 0x00


	//----- nvinfo : EIATTR_KPARAM_INFO
	.align		4
.L_41:
        /*0038*/ 	.byte	0x04, 0x17
        /*003a*/ 	.short	(.L_43 - .L_42)
.L_42:
        /*003c*/ 	.word	0x00000000
        /*0040*/ 	.short	0x0000
        /*0042*/ 	.short	0x0000
        /*0044*/ 	.byte	0x00, 0xf5, 0x21, 0x00


	//----- nvinfo : EIATTR_SPARSE_MMA_MASK
	.align		4
.L_43:
        /*0048*/ 	.byte	0x03, 0x50
        /*004a*/ 	.short	0x0000


	//----- nvinfo : EIATTR_MAXREG_COUNT
	.align		4
        /*004c*/ 	.byte	0x03, 0x1b
        /*004e*/ 	.short	0x00ff


	//----- nvinfo : EIATTR_MERCURY_ISA_VERSION
	.align		4
        /*0050*/ 	.byte	0x03, 0x5f
        /*0052*/ 	.short	0x0101


	//----- nvinfo : EIATTR_VRC_CTA_INIT_COUNT
	.align		4
        /*0054*/ 	.byte	0x02, 0x4a
	.zero		1
	.zero		1


	//----- nvinfo : EIATTR_EXIT_INSTR_OFFSETS
	.align		4
        /*0058*/ 	.byte	0x04, 0x1c
        /*005a*/ 	.short	(.L_45 - .L_44)


	//   ....[0]....
.L_44:
        /*005c*/ 	.word	0x00000070


	//   ....[1]....
        /*0060*/ 	.word	0x000018e0


	//   ....[2]....
        /*0064*/ 	.word	0x00002990


	//   ....[3]....
        /*0068*/ 	.word	0x000031f0


	//   ....[4]....
        /*006c*/ 	.word	0x00003670


	//   ....[5]....
        /*0070*/ 	.word	0x000037f0


	//----- nvinfo : EIATTR_CRS_STACK_SIZE
	.align		4
.L_45:
        /*0074*/ 	.byte	0x04, 0x1e
        /*0076*/ 	.short	(.L_47 - .L_46)
.L_46:
        /*0078*/ 	.word	0x00000000


	//----- nvinfo : EIATTR_CBANK_PARAM_SIZE
	.align		4
.L_47:
        /*007c*/ 	.byte	0x03, 0x19
        /*007e*/ 	.short	0x0018


	//----- nvinfo : EIATTR_PARAM_CBANK
	.align		4
        /*0080*/ 	.byte	0x04, 0x0a
        /*0082*/ 	.short	(.L_49 - .L_48)
	.align		4
.L_48:
        /*0084*/ 	.word	index@(.nv.constant0._Z11safeSoftMaxPfS_ii)
        /*0088*/ 	.short	0x0380
        /*008a*/ 	.short	0x0018


	//----- nvinfo : EIATTR_SW_WAR
	.align		4
.L_49:
        /*008c*/ 	.byte	0x04, 0x36
        /*008e*/ 	.short	(.L_51 - .L_50)
.L_50:
        /*0090*/ 	.word	0x00000008
.L_51:


//--------------------- .nv.callgraph             --------------------------
	.section	.nv.callgraph,"",@"SHT_CUDA_CALLGRAPH"
	.align	4
	.sectionentsize	8
	.align		4
        /*0000*/ 	.word	0x00000000
	.align		4
        /*0004*/ 	.word	0xffffffff
	.align		4
        /*0008*/ 	.word	0x00000000
	.align		4
        /*000c*/ 	.word	0xfffffffe
	.align		4
        /*0010*/ 	.word	0x00000000
	.align		4
        /*0014*/ 	.word	0xfffffffd
	.align		4
        /*0018*/ 	.word	0x00000000
	.align		4
        /*001c*/ 	.word	0xfffffffc


//--------------------- .text._Z13onlineSoftMaxPfS_ii --------------------------
	.section	.text._Z13onlineSoftMaxPfS_ii,"ax",@progbits
	.align	128
        .global         _Z13onlineSoftMaxPfS_ii
        .type           _Z13onlineSoftMaxPfS_ii,@function
        .size           _Z13onlineSoftMaxPfS_ii,(.L_x_137 - _Z13onlineSoftMaxPfS_ii)
        .other          _Z13onlineSoftMaxPfS_ii,@"STO_CUDA_ENTRY STV_DEFAULT"
_Z13onlineSoftMaxPfS_ii:
.text._Z13onlineSoftMaxPfS_ii:
[----:B------:R-:W-:Y:S01]  /*0000*/  LDC R1, c[0x0][0x37c] ;  /* 0x0000df00ff017b82 */ /* 0x000fe20000000800 */
[----:B------:R-:W0:Y:S07]  /*0010*/  S2R R0, SR_TID.X ;  /* 0x0000000000007919 */ /* 0x000e2e0000002100 */
[----:B------:R-:W0:Y:S01]  /*0020*/  S2UR UR4, SR_CTAID.X ;  /* 0x00000000000479c3 */ /* 0x000e220000002500 */
[----:B------:R-:W1:Y:S07]  /*0030*/  LDCU UR5, c[0x0][0x390] ;  /* 0x00007200ff0577ac */ /* 0x000e6e0008000800 */
[----:B------:R-:W0:Y:S02]  /*0040*/  LDC R5, c[0x0][0x360] ;  /* 0x0000d800ff057b82 */ /* 0x000e240000000800 */
[----:B0-----:R-:W-:-:S05]  /*0050*/  IMAD R5, R5, UR4, R0 ;  /* 0x0000000405057c24 */ /* 0x001fca000f8e0200 */
[----:B-1----:R-:W-:-:S13]  /*0060*/  ISETP.GT.AND P0, PT, R5, UR5, PT ;  /* 0x0000000505007c0c */ /* 0x002fda000bf04270 */
[----:B------:R-:W-:Y:S05]  /*0070*/  @P0 EXIT ;  /* 0x000000000000094d */ /* 0x000fea0003800000 */
[----:B------:R-:W0:Y:S01]  /*0080*/  LDCU UR5, c[0x0][0x394] ;  /* 0x00007280ff0577ac */ /* 0x000e220008000800 */
[----:B------:R-:W-:Y:S01]  /*0090*/  HFMA2 R4, -RZ, RZ, 0, 0 ;  /* 0x00000000ff047431 */ /* 0x000fe200000001ff */
[----:B------:R-:W-:Y:S01]  /*00a0*/  MOV R3, RZ ;  /* 0x000000ff00037202 */ /* 0x000fe20000000f00 */
[----:B------:R-:W1:Y:S01]  /*00b0*/  LDCU.64 UR10, c[0x0][0x358] ;  /* 0x00006b00ff0a77ac */ /* 0x000e620008000a00 */
[----:B0-----:R-:W-:-:S09]  /*00c0*/  UISETP.GE.AND UP0, UPT, UR5, 0x1, UPT ;  /* 0x000000010500788c */ /* 0x001fd2000bf06270 */
[----:B-1----:R-:W-:Y:S05]  /*00d0*/  BRA.U !UP0, `(.L_x_0) ;  /* 0x0000000d08e47547 */ /* 0x002fea000b800000 */
[----:B------:R-:W-:Y:S02]  /*00e0*/  UISETP.GE.U32.AND UP1, UPT, UR5, 0x8, UPT ;  /* 0x000000080500788c */ /* 0x000fe4000bf26070 */
[----:B------:R-:W-:Y:S01]  /*00f0*/  IMAD R0, R5, UR5, RZ ;  /* 0x0000000505007c24 */ /* 0x000fe2000f8e02ff */
[----:B------:R-:W-:Y:S01]  /*0100*/  ULOP3.LUT UR8, UR5, 0x7, URZ, 0xc0, !UPT ;  /* 0x0000000705087892 */ /* 0x000fe2000f8ec0ff */
[----:B------:R-:W-:Y:S01]  /*0110*/  MOV R3, RZ ;  /* 0x000000ff00037202 */ /* 0x000fe20000000f00 */
[----:B------:R-:W-:Y:S01]  /*0120*/  UMOV UR4, URZ ;  /* 0x000000ff00047c82 */ /* 0x000fe20008000000 */
[----:B------:R-:W-:Y:S01]  /*0130*/  MOV R4, RZ ;  /* 0x000000ff00047202 */ /* 0x000fe20000000f00 */
[----:B------:R-:W-:Y:S02]  /*0140*/  UISETP.NE.AND UP0, UPT, UR8, URZ, UPT ;  /* 0x000000ff0800728c */ /* 0x000fe4000bf05270 */
[----:B------:R-:W-:Y:S09]  /*0150*/  BRA.U !UP1, `(.L_x_1) ;  /* 0x0000000509e07547 */ /* 0x000ff2000b800000 */
[----:B------:R-:W0:Y:S01]  /*0160*/  LDCU.64 UR6, c[0x0][0x380] ;  /* 0x00007000ff0677ac */ /* 0x000e220008000a00 */
[----:B------:R-:W-:Y:S01]  /*0170*/  HFMA2 R3, -RZ, RZ, 0, 0 ;  /* 0x00000000ff037431 */ /* 0x000fe200000001ff */
[----:B------:R-:W-:Y:S01]  /*0180*/  MOV R2, R0 ;  /* 0x0000000000027202 */ /* 0x000fe20000000f00 */
[----:B------:R-:W-:-:S04]  /*0190*/  ULOP3.LUT UR4, UR5, 0x7ffffff8, URZ, 0xc0, !UPT ;  /* 0x7ffffff805047892 */ /* 0x000fc8000f8ec0ff */
[----:B------:R-:W-:Y:S02]  /*01a0*/  UIADD3 UR9, UPT, UPT, -UR4, URZ, URZ ;  /* 0x000000ff04097290 */ /* 0x000fe4000fffe1ff */
[----:B0-----:R-:W-:-:S04]  /*01b0*/  UIADD3 UR5, UP1, UPT, UR6, 0x10, URZ ;  /* 0x0000001006057890 */ /* 0x001fc8000ff3e0ff */
[----:B------:R-:W-:-:S12]  /*01c0*/  UIADD3.X UR6, UPT, UPT, URZ, UR7, URZ, UP1, !UPT ;  /* 0x00000007ff067290 */ /* 0x000fd80008ffe4ff */
.L_x_2:
[----:B------:R-:W-:Y:S02]  /*01d0*/  MOV R20, UR5 ;  /* 0x0000000500147c02 */ /* 0x000fe40008000f00 */
[----:B------:R-:W-:-:S03]  /*01e0*/  MOV R21, UR6 ;  /* 0x0000000600157c02 */ /* 0x000fc60008000f00 */
[----:B------:R-:W-:-:S05]  /*01f0*/  IMAD.WIDE R20, R2, 0x4, R20 ;  /* 0x0000000402147825 */ /* 0x000fca00078e0214 */
[----:B------:R-:W2:Y:S04]  /*0200*/  LDG.E R17, desc[UR10][R20.64+-0x10] ;  /* 0xfffff00a14117981 */ /* 0x000ea8000c1e1900 */
[----:B------:R-:W3:Y:S04]  /*0210*/  LDG.E R10, desc[UR10][R20.64+-0xc] ;  /* 0xfffff40a140a7981 */ /* 0x000ee8000c1e1900 */
[----:B------:R-:W4:Y:S04]  /*0220*/  LDG.E R13, desc[UR10][R20.64+-0x8] ;  /* 0xfffff80a140d7981 */ /* 0x000f28000c1e1900 */
[----:B------:R-:W5:Y:S04]  /*0230*/  LDG.E R12, desc[UR10][R20.64+-0x4] ;  /* 0xfffffc0a140c7981 */ /* 0x000f68000c1e1900 */
[----:B------:R-:W5:Y:S04]  /*0240*/  LDG.E R15, desc[UR10][R20.64] ;  /* 0x0000000a140f7981 */ /* 0x000f68000c1e1900 */
[----:B------:R-:W5:Y:S04]  /*0250*/  LDG.E R11, desc[UR10][R20.64+0x4] ;  /* 0x0000040a140b7981 */ /* 0x000f68000c1e1900 */
[----:B------:R-:W5:Y:S04]  /*0260*/  LDG.E R8, desc[UR10][R20.64+0x8] ;  /* 0x0000080a14087981 */ /* 0x000f68000c1e1900 */
[----:B------:R4:W5:Y:S01]  /*0270*/  LDG.E R6, desc[UR10][R20.64+0xc] ;  /* 0x00000c0a14067981 */ /* 0x000962000c1e1900 */
[----:B------:R-:W-:Y:S01]  /*0280*/  MOV R9, 0x3bbb989d ;  /* 0x3bbb989d00097802 */ /* 0x000fe20000000f00 */
[----:B------:R-:W-:Y:S01]  /*0290*/  UIADD3 UR9, UPT, UPT, UR9, 0x8, URZ ;  /* 0x0000000809097890 */ /* 0x000fe2000fffe0ff */
[----:B------:R-:W-:-:S02]  /*02a0*/  MOV R7, 0x437c0000 ;  /* 0x437c000000077802 */ /* 0x000fc40000000f00 */
[----:B------:R-:W-:Y:S01]  /*02b0*/  IADD3 R2, PT, PT, R2, 0x8, RZ ;  /* 0x0000000802027810 */ /* 0x000fe20007ffe0ff */
[----:B------:R-:W-:Y:S01]  /*02c0*/  UISETP.NE.AND UP1, UPT, UR9, URZ, UPT ;  /* 0x000000ff0900728c */ /* 0x000fe2000bf25270 */
[C---:B--2---:R-:W-:Y:S01]  /*02d0*/  FADD R14, R17.reuse, -R4 ;  /* 0x80000004110e7221 */ /* 0x044fe20000000000 */
[----:B------:R-:W-:-:S03]  /*02e0*/  FMNMX R17, R17, R4, !PT ;  /* 0x0000000411117209 */ /* 0x000fc60007800000 */
[----:B------:R-:W-:Y:S02]  /*02f0*/  FFMA.SAT R18, R14, R9, 0.5 ;  /* 0x3f0000000e127423 */ /* 0x000fe40000002009 */
[C---:B---3--:R-:W-:Y:S01]  /*0300*/  FADD R22, -R17.reuse, R10 ;  /* 0x0000000a11167221 */ /* 0x048fe20000000100 */
[----:B------:R-:W-:Y:S01]  /*0310*/  FMNMX R10, R17, R10, !PT ;  /* 0x0000000a110a7209 */ /* 0x000fe20007800000 */
[----:B------:R-:W-:Y:S02]  /*0320*/  FFMA.RM R18, R18, R7, 12582913 ;  /* 0x4b40000112127423 */ /* 0x000fe40000004007 */
[----:B------:R-:W-:Y:S02]  /*0330*/  FFMA.SAT R16, R22, R9, 0.5 ;  /* 0x3f00000016107423 */ /* 0x000fe40000002009 */
[----:B------:R-:W-:Y:S01]  /*0340*/  FADD R19, R18, -12583039 ;  /* 0xcb40007f12137421 */ /* 0x000fe20000000000 */
[----:B----4-:R-:W-:Y:S01]  /*0350*/  FADD R20, -R10, R13 ;  /* 0x0000000d0a147221 */ /* 0x010fe20000000100 */
[----:B------:R-:W-:Y:S01]  /*0360*/  FFMA.RM R16, R16, R7, 12582913 ;  /* 0x4b40000110107423 */ /* 0x000fe20000004007 */
[----:B------:R-:W-:Y:S01]  /*0370*/  SHF.L.U32 R18, R18, 0x17, RZ ;  /* 0x0000001712127819 */ /* 0x000fe200000006ff */
[----:B------:R-:W-:Y:S01]  /*0380*/  FFMA R19, R14, 1.4426950216293334961, -R19 ;  /* 0x3fb8aa3b0e137823 */ /* 0x000fe20000000813 */
[----:B------:R-:W-:-:S03]  /*0390*/  FMNMX R13, R10, R13, !PT ;  /* 0x0000000d0a0d7209 */ /* 0x000fc60007800000 */
[----:B------:R-:W-:Y:S01]  /*03a0*/  FFMA R21, R14, 1.925963033500011079e-08, R19 ;  /* 0x32a570600e157823 */ /* 0x000fe20000000013 */
[----:B------:R-:W-:Y:S01]  /*03b0*/  FADD R19, R16, -12583039 ;  /* 0xcb40007f10137421 */ /* 0x000fe20000000000 */
[----:B------:R-:W-:Y:S01]  /*03c0*/  FFMA.SAT R14, R20, R9, 0.5 ;  /* 0x3f000000140e7423 */ /* 0x000fe20000002009 */
[----:B------:R-:W-:Y:S02]  /*03d0*/  SHF.L.U32 R16, R16, 0x17, RZ ;  /* 0x0000001710107819 */ /* 0x000fe400000006ff */
[----:B------:R-:W-:Y:S01]  /*03e0*/  FFMA R19, R22, 1.4426950216293334961, -R19 ;  /* 0x3fb8aa3b16137823 */ /* 0x000fe20000000813 */
[----:B------:R-:W0:Y:S01]  /*03f0*/  MUFU.EX2 R21, R21 ;  /* 0x0000001500157308 */ /* 0x000e220000000800 */
[----:B------:R-:W-:Y:S02]  /*0400*/  FFMA.RM R14, R14, R7, 12582913 ;  /* 0x4b4000010e0e7423 */ /* 0x000fe40000004007 */
[----:B------:R-:W-:Y:S02]  /*0410*/  FFMA R19, R22, 1.925963033500011079e-08, R19 ;  /* 0x32a5706016137823 */ /* 0x000fe40000000013 */
[----:B------:R-:W-:-:S04]  /*0420*/  FADD R23, R14, -12583039 ;  /* 0xcb40007f0e177421 */ /* 0x000fc80000000000 */
[----:B------:R-:W1:Y:S01]  /*0430*/  MUFU.EX2 R19, R19 ;  /* 0x0000001300137308 */ /* 0x000e620000000800 */
[----:B------:R-:W-:-:S04]  /*0440*/  FFMA R23, R20, 1.4426950216293334961, -R23 ;  /* 0x3fb8aa3b14177823 */ /* 0x000fc80000000817 */
[----:B------:R-:W-:Y:S01]  /*0450*/  FFMA R20, R20, 1.925963033500011079e-08, R23 ;  /* 0x32a5706014147823 */ /* 0x000fe20000000017 */
[----:B0-----:R-:W-:Y:S01]  /*0460*/  FMUL R22, R18, R21 ;  /* 0x0000001512167220 */ /* 0x001fe20000400000 */
[----:B-----5:R-:W-:Y:S01]  /*0470*/  FADD R18, -R13, R12 ;  /* 0x0000000c0d127221 */ /* 0x020fe20000000100 */
[----:B------:R-:W-:Y:S01]  /*0480*/  FADD R21, R17, -R4 ;  /* 0x8000000411157221 */ /* 0x000fe20000000000 */
[----:B------:R-:W-:Y:S02]  /*0490*/  FMNMX R4, R13, R12, !PT ;  /* 0x0000000c0d047209 */ /* 0x000fe40007800000 */
[----:B------:R-:W0:Y:S01]  /*04a0*/  MUFU.EX2 R20, R20 ;  /* 0x0000001400147308 */ /* 0x000e220000000800 */
[----:B------:R-:W-:Y:S01]  /*04b0*/  FFMA.SAT R24, R18, R9, 0.5 ;  /* 0x3f00000012187423 */ /* 0x000fe20000002009 */
[----:B------:R-:W-:Y:S01]  /*04c0*/  FFMA R21, R21, R3, R22 ;  /* 0x0000000315157223 */ /* 0x000fe20000000016 */
[C---:B------:R-:W-:Y:S01]  /*04d0*/  FMNMX R12, R4.reuse, R15, !PT ;  /* 0x0000000f040c7209 */ /* 0x040fe20007800000 */
[----:B------:R-:W-:Y:S01]  /*04e0*/  FADD R22, -R4, R15 ;  /* 0x0000000f04167221 */ /* 0x000fe20000000100 */
[----:B------:R-:W-:Y:S01]  /*04f0*/  FFMA.RM R3, R24, R7, 12582913 ;  /* 0x4b40000118037423 */ /* 0x000fe20000004007 */
[----:B-1----:R-:W-:Y:S01]  /*0500*/  FMUL R16, R16, R19 ;  /* 0x0000001310107220 */ /* 0x002fe20000400000 */
[----:B------:R-:W-:Y:S01]  /*0510*/  FADD R17, -R17, R10 ;  /* 0x0000000a11117221 */ /* 0x000fe20000000100 */
[----:B------:R-:W-:Y:S01]  /*0520*/  SHF.L.U32 R15, R14, 0x17, RZ ;  /* 0x000000170e0f7819 */ /* 0x000fe200000006ff */
[----:B------:R-:W-:Y:S01]  /*0530*/  FADD R24, -R12, R11 ;  /* 0x0000000b0c187221 */ /* 0x000fe20000000100 */
[----:B------:R-:W-:Y:S01]  /*0540*/  FADD R19, R3, -12583039 ;  /* 0xcb40007f03137421 */ /* 0x000fe20000000000 */
[----:B------:R-:W-:Y:S01]  /*0550*/  FFMA.SAT R14, R22, R9, 0.5 ;  /* 0x3f000000160e7423 */ /* 0x000fe20000002009 */
[----:B------:R-:W-:Y:S01]  /*0560*/  FFMA R17, R21, R17, R16 ;  /* 0x0000001115117223 */ /* 0x000fe20000000010 */
[----:B------:R-:W-:Y:S01]  /*0570*/  FFMA.SAT R16, R24, R9, 0.5 ;  /* 0x3f00000018107423 */ /* 0x000fe20000002009 */
[----:B------:R-:W-:Y:S01]  /*0580*/  FFMA R19, R18, 1.4426950216293334961, -R19 ;  /* 0x3fb8aa3b12137823 */ /* 0x000fe20000000813 */
[----:B------:R-:W-:Y:S01]  /*0590*/  FFMA.RM R14, R14, R7, 12582913 ;  /* 0x4b4000010e0e7423 */ /* 0x000fe20000004007 */
[----:B------:R-:W-:Y:S01]  /*05a0*/  FMNMX R11, R12, R11, !PT ;  /* 0x0000000b0c0b7209 */ /* 0x000fe20007800000 */
[----:B------:R-:W-:Y:S01]  /*05b0*/  FFMA.RM R16, R16, R7, 12582913 ;  /* 0x4b40000110107423 */ /* 0x000fe20000004007 */
[----:B------:R-:W-:Y:S01]  /*05c0*/  FFMA R18, R18, 1.925963033500011079e-08, R19 ;  /* 0x32a5706012127823 */ /* 0x000fe20000000013 */
[----:B------:R-:W-:Y:S01]  /*05d0*/  FADD R19, R14, -12583039 ;  /* 0xcb40007f0e137421 */ /* 0x000fe20000000000 */
[----:B0-----:R-:W-:Y:S01]  /*05e0*/  FMUL R20, R15, R20 ;  /* 0x000000140f147220 */ /* 0x001fe20000400000 */
[C---:B------:R-:W-:Y:S01]  /*05f0*/  FMNMX R15, R11.reuse, R8, !PT ;  /* 0x000000080b0f7209 */ /* 0x040fe20007800000 */
[----:B------:R-:W-:Y:S01]  /*0600*/  FADD R21, R16, -12583039 ;  /* 0xcb40007f10157421 */ /* 0x000fe20000000000 */
[----:B------:R-:W-:Y:S01]  /*0610*/  FADD R8, -R11, R8 ;  /* 0x000000080b087221 */ /* 0x000fe20000000100 */
[----:B------:R-:W-:Y:S01]  /*0620*/  FFMA R19, R22, 1.4426950216293334961, -R19 ;  /* 0x3fb8aa3b16137823 */ /* 0x000fe20000000813 */
[----:B------:R-:W0:Y:S01]  /*0630*/  MUFU.EX2 R18, R18 ;  /* 0x0000001200127308 */ /* 0x000e220000000800 */
[----:B------:R-:W-:Y:S01]  /*0640*/  FFMA R23, R24, 1.4426950216293334961, -R21 ;  /* 0x3fb8aa3b18177823 */ /* 0x000fe20000000815 */
[----:B------:R-:W-:Y:S01]  /*0650*/  FFMA.SAT R26, R8, R9, 0.5 ;  /* 0x3f000000081a7423 */ /* 0x000fe20000002009 */
[----:B------:R-:W-:Y:S01]  /*0660*/  FFMA R21, R22, 1.925963033500011079e-08, R19 ;  /* 0x32a5706016157823 */ /* 0x000fe20000000013 */
[----:B------:R-:W-:Y:S01]  /*0670*/  FADD R22, -R15, R6 ;  /* 0x000000060f167221 */ /* 0x000fe20000000100 */
[----:B------:R-:W-:Y:S01]  /*0680*/  FFMA R24, R24, 1.925963033500011079e-08, R23 ;  /* 0x32a5706018187823 */ /* 0x000fe20000000017 */
[----:B------:R-:W-:Y:S01]  /*0690*/  FFMA.RM R19, R26, R7, 12582913 ;  /* 0x4b4000011a137423 */ /* 0x000fe20000004007 */
[----:B------:R-:W-:Y:S01]  /*06a0*/  SHF.L.U32 R3, R3, 0x17, RZ ;  /* 0x0000001703037819 */ /* 0x000fe200000006ff */
[----:B------:R-:W-:Y:S01]  /*06b0*/  FFMA.SAT R26, R22, R9, 0.5 ;  /* 0x3f000000161a7423 */ /* 0x000fe20000002009 */
[----:B------:R-:W1:Y:S01]  /*06c0*/  MUFU.EX2 R21, R21 ;  /* 0x0000001500157308 */ /* 0x000e620000000800 */
[----:B------:R-:W-:Y:S01]  /*06d0*/  FADD R23, R19, -12583039 ;  /* 0xcb40007f13177421 */ /* 0x000fe20000000000 */
[----:B------:R-:W-:Y:S01]  /*06e0*/  FADD R10, -R10, R13 ;  /* 0x0000000d0a0a7221 */ /* 0x000fe20000000100 */
[----:B------:R-:W-:Y:S01]  /*06f0*/  FFMA.RM R7, R26, R7, 12582913 ;  /* 0x4b4000011a077423 */ /* 0x000fe20000004007 */
[----:B------:R-:W-:Y:S01]  /*0700*/  SHF.L.U32 R14, R14, 0x17, RZ ;  /* 0x000000170e0e7819 */ /* 0x000fe200000006ff */
[C---:B------:R-:W-:Y:S01]  /*0710*/  FFMA R23, R8.reuse, 1.4426950216293334961, -R23 ;  /* 0x3fb8aa3b08177823 */ /* 0x040fe20000000817 */
[----:B------:R-:W-:Y:S01]  /*0720*/  FFMA R17, R17, R10, R20 ;  /* 0x0000000a11117223 */ /* 0x000fe20000000014 */
[----:B------:R-:W-:Y:S01]  /*0730*/  FADD R9, R7, -12583039 ;  /* 0xcb40007f07097421 */ /* 0x000fe20000000000 */
[----:B0-----:R-:W-:Y:S01]  /*0740*/  FMUL R18, R3, R18 ;  /* 0x0000001203127220 */ /* 0x001fe20000400000 */
[----:B------:R-:W0:Y:S01]  /*0750*/  MUFU.EX2 R24, R24 ;  /* 0x0000001800187308 */ /* 0x000e220000000800 */
[----:B------:R-:W-:Y:S01]  /*0760*/  FFMA R3, R8, 1.925963033500011079e-08, R23 ;  /* 0x32a5706008037823 */ /* 0x000fe20000000017 */
[----:B------:R-:W-:Y:S01]  /*0770*/  FFMA R9, R22, 1.4426950216293334961, -R9 ;  /* 0x3fb8aa3b16097823 */ /* 0x000fe20000000809 */
[----:B------:R-:W-:Y:S01]  /*0780*/  FADD R13, -R13, R4 ;  /* 0x000000040d0d7221 */ /* 0x000fe20000000100 */
[----:B------:R-:W-:Y:S01]  /*0790*/  FADD R4, -R4, R12 ;  /* 0x0000000c04047221 */ /* 0x000fe20000000100 */
[----:B------:R-:W-:Y:S01]  /*07a0*/  FADD R12, -R12, R11 ;  /* 0x0000000b0c0c7221 */ /* 0x000fe20000000100 */
[----:B------:R-:W-:Y:S01]  /*07b0*/  FFMA R22, R22, 1.925963033500011079e-08, R9 ;  /* 0x32a5706016167823 */ /* 0x000fe20000000009 */
[----:B------:R-:W-:Y:S01]  /*07c0*/  SHF.L.U32 R9, R16, 0x17, RZ ;  /* 0x0000001710097819 */ /* 0x000fe200000006ff */
[----:B------:R-:W2:Y:S01]  /*07d0*/  MUFU.EX2 R3, R3 ;  /* 0x0000000300037308 */ /* 0x000ea20000000800 */
[----:B------:R-:W-:Y:S01]  /*07e0*/  FFMA R13, R17, R13, R18 ;  /* 0x0000000d110d7223 */ /* 0x000fe20000000012 */
[----:B-1----:R-:W-:Y:S01]  /*07f0*/  FMUL R14, R14, R21 ;  /* 0x000000150e0e7220 */ /* 0x002fe20000400000 */
[----:B------:R-:W-:Y:S01]  /*0800*/  SHF.L.U32 R8, R19, 0x17, RZ ;  /* 0x0000001713087819 */ /* 0x000fe200000006ff */
[----:B------:R-:W-:Y:S01]  /*0810*/  FADD R11, -R11, R15 ;  /* 0x0000000f0b0b7221 */ /* 0x000fe20000000100 */
[----:B------:R-:W-:Y:S01]  /*0820*/  SHF.L.U32 R7, R7, 0x17, RZ ;  /* 0x0000001707077819 */ /* 0x000fe200000006ff */
[----:B------:R-:W-:-:S02]  /*0830*/  FFMA R4, R13, R4, R14 ;  /* 0x000000040d047223 */ /* 0x000fc4000000000e */
[----:B------:R-:W1:Y:S01]  /*0840*/  MUFU.EX2 R22, R22 ;  /* 0x0000001600167308 */ /* 0x000e620000000800 */
[----:B0-----:R-:W-:-:S04]  /*0850*/  FMUL R9, R9, R24 ;  /* 0x0000001809097220 */ /* 0x001fc80000400000 */
[----:B------:R-:W-:Y:S01]  /*0860*/  FFMA R9, R4, R12, R9 ;  /* 0x0000000c04097223 */ /* 0x000fe20000000009 */
[----:B------:R-:W-:Y:S01]  /*0870*/  FMNMX R4, R15, R6, !PT ;  /* 0x000000060f047209 */ /* 0x000fe20007800000 */
[----:B--2---:R-:W-:-:S04]  /*0880*/  FMUL R8, R8, R3 ;  /* 0x0000000308087220 */ /* 0x004fc80000400000 */
[----:B------:R-:W-:Y:S01]  /*0890*/  FADD R3, -R15, R4 ;  /* 0x000000040f037221 */ /* 0x000fe20000000100 */
[----:B------:R-:W-:Y:S01]  /*08a0*/  FFMA R8, R9, R11, R8 ;  /* 0x0000000b09087223 */ /* 0x000fe20000000008 */
[----:B-1----:R-:W-:-:S04]  /*08b0*/  FMUL R7, R7, R22 ;  /* 0x0000001607077220 */ /* 0x002fc80000400000 */
[----:B------:R-:W-:Y:S01]  /*08c0*/  FFMA R3, R8, R3, R7 ;  /* 0x0000000308037223 */ /* 0x000fe20000000007 */
[----:B------:R-:W-:Y:S06]  /*08d0*/  BRA.U UP1, `(.L_x_2) ;  /* 0xfffffff9013c7547 */ /* 0x000fec000b83ffff */
.L_x_1:
[----:B------:R-:W-:Y:S05]  /*08e0*/  BRA.U !UP0, `(.L_x_0) ;  /* 0x0000000508e07547 */ /* 0x000fea000b800000 */
[----:B------:R-:W0:Y:S01]  /*08f0*/  LDCU UR5, c[0x0][0x394] ;  /* 0x00007280ff0577ac */ /* 0x000e220008000800 */
[----:B------:R-:W-:Y:S02]  /*0900*/  UISETP.GE.U32.AND UP0, UPT, UR8, 0x4, UPT ;  /* 0x000000040800788c */ /* 0x000fe4000bf06070 */
[----:B0-----:R-:W-:-:S04]  /*0910*/  ULOP3.LUT UR6, UR5, 0x3, URZ, 0xc0, !UPT ;  /* 0x0000000305067892 */ /* 0x001fc8000f8ec0ff */
[----:B------:R-:W-:-:S03]  /*0920*/  UISETP.NE.AND UP1, UPT, UR6, URZ, UPT ;  /* 0x000000ff0600728c */ /* 0x000fc6000bf25270 */
[----:B------:R-:W-:Y:S08]  /*0930*/  BRA.U !UP0, `(.L_x_3) ;  /* 0x0000000108e87547 */ /* 0x000ff0000b800000 */
[----:B------:R-:W0:Y:S01]  /*0940*/  LDC.64 R10, c[0x0][0x380] ;  /* 0x0000e000ff0a7b82 */ /* 0x000e220000000a00 */
[----:B------:R-:W-:-:S05]  /*0950*/  IADD3 R7, PT, PT, R0, UR4, RZ ;  /* 0x0000000400077c10 */ /* 0x000fca000fffe0ff */
[----:B0-----:R-:W-:-:S05]  /*0960*/  IMAD.WIDE R10, R7, 0x4, R10 ;  /* 0x00000004070a7825 */ /* 0x001fca00078e020a */
[----:B------:R-:W2:Y:S04]  /*0970*/  LDG.E R7, desc[UR10][R10.64] ;  /* 0x0000000a0a077981 */ /* 0x000ea8000c1e1900 */
[----:B------:R-:W3:Y:S04]  /*0980*/  LDG.E R6, desc[UR10][R10.64+0x4] ;  /* 0x0000040a0a067981 */ /* 0x000ee8000c1e1900 */
[----:B------:R-:W4:Y:S04]  /*0990*/  LDG.E R13, desc[UR10][R10.64+0x8] ;  /* 0x0000080a0a0d7981 */ /* 0x000f28000c1e1900 */
[----:B------:R0:W5:Y:S01]  /*09a0*/  LDG.E R2, desc[UR10][R10.64+0xc] ;  /* 0x00000c0a0a027981 */ /* 0x000162000c1e1900 */
[----:B------:R-:W-:Y:S01]  /*09b0*/  HFMA2 R18, -RZ, RZ, 0.96630859375, -0.0022525787353515625 ;  /* 0x3bbb989dff127431 */ /* 0x000fe200000001ff */
[----:B------:R-:W-:Y:S01]  /*09c0*/  MOV R12, 0x437c0000 ;  /* 0x437c0000000c7802 */ /* 0x000fe20000000f00 */
[----:B------:R-:W-:Y:S01]  /*09d0*/  UIADD3 UR4, UPT, UPT, UR4, 0x4, URZ ;  /* 0x0000000404047890 */ /* 0x000fe2000fffe0ff */
[C---:B--2---:R-:W-:Y:S01]  /*09e0*/  FADD R14, -R4.reuse, R7 ;  /* 0x00000007040e7221 */ /* 0x044fe20000000100 */
[----:B------:R-:W-:-:S03]  /*09f0*/  FMNMX R7, R4, R7, !PT ;  /* 0x0000000704077209 */ /* 0x000fc60007800000 */
[----:B------:R-:W-:Y:S02]  /*0a00*/  FFMA.SAT R9, R14, R18, 0.5 ;  /* 0x3f0000000e097423 */ /* 0x000fe40000002012 */
[C---:B---3--:R-:W-:Y:S01]  /*0a10*/  FADD R15, -R7.reuse, R6 ;  /* 0x00000006070f7221 */ /* 0x048fe20000000100 */
[----:B------:R-:W-:Y:S01]  /*0a20*/  FMNMX R6, R7, R6, !PT ;  /* 0x0000000607067209 */ /* 0x000fe20007800000 */
[----:B------:R-:W-:Y:S01]  /*0a30*/  FFMA.RM R8, R9, R12, 12582913 ;  /* 0x4b40000109087423 */ /* 0x000fe2000000400c */
[----:B------:R-:W-:Y:S01]  /*0a40*/  FADD R4, -R4, R7 ;  /* 0x0000000704047221 */ /* 0x000fe20000000100 */
[----:B------:R-:W-:Y:S01]  /*0a50*/  FFMA.SAT R19, R15, R18, 0.5 ;  /* 0x3f0000000f137423 */ /* 0x000fe20000002012 */
[----:B----4-:R-:W-:Y:S01]  /*0a60*/  FMNMX R9, R6, R13, !PT ;  /* 0x0000000d06097209 */ /* 0x010fe20007800000 */
[----:B------:R-:W-:Y:S01]  /*0a70*/  FADD R17, R8, -12583039 ;  /* 0xcb40007f08117421 */ /* 0x000fe20000000000 */
[----:B------:R-:W-:Y:S01]  /*0a80*/  FADD R13, -R6, R13 ;  /* 0x0000000d060d7221 */ /* 0x000fe20000000100 */
[----:B0-----:R-:W-:Y:S01]  /*0a90*/  FFMA.RM R11, R19, R12, 12582913 ;  /* 0x4b400001130b7423 */ /* 0x001fe2000000400c */
[----:B------:R-:W-:Y:S01]  /*0aa0*/  SHF.L.U32 R8, R8, 0x17, RZ ;  /* 0x0000001708087819 */ /* 0x000fe200000006ff */
[C---:B------:R-:W-:Y:S01]  /*0ab0*/  FFMA R17, R14.reuse, 1.4426950216293334961, -R17 ;  /* 0x3fb8aa3b0e117823 */ /* 0x040fe20000000811 */
[----:B------:R-:W-:Y:S01]  /*0ac0*/  FFMA.SAT R19, R13, R18, 0.5 ;  /* 0x3f0000000d137423 */ /* 0x000fe20000002012 */
[C---:B------:R-:W-:Y:S01]  /*0ad0*/  FADD R16, R11.reuse, -12583039 ;  /* 0xcb40007f0b107421 */ /* 0x040fe20000000000 */
[----:B------:R-:W-:Y:S01]  /*0ae0*/  SHF.L.U32 R11, R11, 0x17, RZ ;  /* 0x000000170b0b7819 */ /* 0x000fe200000006ff */
[----:B------:R-:W-:Y:S01]  /*0af0*/  FFMA R17, R14, 1.925963033500011079e-08, R17 ;  /* 0x32a570600e117823 */ /* 0x000fe20000000011 */
[----:B-----5:R-:W-:Y:S01]  /*0b00*/  FADD R14, -R9, R2 ;  /* 0x00000002090e7221 */ /* 0x020fe20000000100 */
[----:B------:R-:W-:Y:S01]  /*0b10*/  FFMA.RM R10, R19, R12, 12582913 ;  /* 0x4b400001130a7423 */ /* 0x000fe2000000400c */
[----:B------:R-:W-:Y:S01]  /*0b20*/  FFMA R16, R15, 1.4426950216293334961, -R16 ;  /* 0x3fb8aa3b0f107823 */ /* 0x000fe20000000810 */
[----:B------:R-:W-:Y:S01]  /*0b30*/  FADD R7, -R7, R6 ;  /* 0x0000000607077221 */ /* 0x000fe20000000100 */
[----:B------:R-:W-:Y:S01]  /*0b40*/  FFMA.SAT R19, R14, R18, 0.5 ;  /* 0x3f0000000e137423 */ /* 0x000fe20000002012 */
[C---:B------:R-:W-:Y:S01]  /*0b50*/  FADD R18, R10.reuse, -12583039 ;  /* 0xcb40007f0a127421 */ /* 0x040fe20000000000 */
[----:B------:R-:W-:Y:S01]  /*0b60*/  FFMA R16, R15, 1.925963033500011079e-08, R16 ;  /* 0x32a570600f107823 */ /* 0x000fe20000000010 */
[----:B------:R-:W0:Y:S01]  /*0b70*/  MUFU.EX2 R17, R17 ;  /* 0x0000001100117308 */ /* 0x000e220000000800 */
[----:B------:R-:W-:Y:S01]  /*0b80*/  FFMA.RM R12, R19, R12, 12582913 ;  /* 0x4b400001130c7423 */ /* 0x000fe2000000400c */
[C---:B------:R-:W-:Y:S01]  /*0b90*/  FFMA R18, R13.reuse, 1.4426950216293334961, -R18 ;  /* 0x3fb8aa3b0d127823 */ /* 0x040fe20000000812 */
[----:B------:R-:W-:Y:S01]  /*0ba0*/  SHF.L.U32 R10, R10, 0x17, RZ ;  /* 0x000000170a0a7819 */ /* 0x000fe200000006ff */
[----:B------:R-:W-:Y:S01]  /*0bb0*/  FADD R6, -R6, R9 ;  /* 0x0000000906067221 */ /* 0x000fe20000000100 */
[C---:B------:R-:W-:Y:S01]  /*0bc0*/  FADD R15, R12.reuse, -12583039 ;  /* 0xcb40007f0c0f7421 */ /* 0x040fe20000000000 */
[----:B------:R-:W-:Y:S01]  /*0bd0*/  FFMA R18, R13, 1.925963033500011079e-08, R18 ;  /* 0x32a570600d127823 */ /* 0x000fe20000000012 */
[----:B------:R-:W-:Y:S01]  /*0be0*/  SHF.L.U32 R12, R12, 0x17, RZ ;  /* 0x000000170c0c7819 */ /* 0x000fe200000006ff */
[----:B------:R-:W1:Y:S01]  /*0bf0*/  MUFU.EX2 R16, R16 ;  /* 0x0000001000107308 */ /* 0x000e620000000800 */
[----:B------:R-:W-:-:S04]  /*0c00*/  FFMA R15, R14, 1.4426950216293334961, -R15 ;  /* 0x3fb8aa3b0e0f7823 */ /* 0x000fc8000000080f */
[----:B------:R-:W-:-:S03]  /*0c10*/  FFMA R15, R14, 1.925963033500011079e-08, R15 ;  /* 0x32a570600e0f7823 */ /* 0x000fc6000000000f */
[----:B------:R-:W2:Y:S01]  /*0c20*/  MUFU.EX2 R13, R18 ;  /* 0x00000012000d7308 */ /* 0x000ea20000000800 */
[----:B0-----:R-:W-:-:S04]  /*0c30*/  FMUL R8, R8, R17 ;  /* 0x0000001108087220 */ /* 0x001fc80000400000 */
[----:B------:R-:W-:-:S03]  /*0c40*/  FFMA R4, R3, R4, R8 ;  /* 0x0000000403047223 */ /* 0x000fc60000000008 */
[----:B------:R-:W0:Y:S01]  /*0c50*/  MUFU.EX2 R15, R15 ;  /* 0x0000000f000f7308 */ /* 0x000e220000000800 */
[----:B-1----:R-:W-:-:S04]  /*0c60*/  FMUL R11, R11, R16 ;  /* 0x000000100b0b7220 */ /* 0x002fc80000400000 */
[----:B------:R-:W-:Y:S01]  /*0c70*/  FFMA R7, R4, R7, R11 ;  /* 0x0000000704077223 */ /* 0x000fe2000000000b */
[----:B------:R-:W-:Y:S01]  /*0c80*/  FMNMX R4, R9, R2, !PT ;  /* 0x0000000209047209 */ /* 0x000fe20007800000 */
[----:B--2---:R-:W-:-:S04]  /*0c90*/  FMUL R10, R10, R13 ;  /* 0x0000000d0a0a7220 */ /* 0x004fc80000400000 */
[----:B------:R-:W-:Y:S01]  /*0ca0*/  FADD R3, -R9, R4 ;  /* 0x0000000409037221 */ /* 0x000fe20000000100 */
[----:B------:R-:W-:Y:S01]  /*0cb0*/  FFMA R6, R7, R6, R10 ;  /* 0x0000000607067223 */ /* 0x000fe2000000000a */
[----:B0-----:R-:W-:-:S04]  /*0cc0*/  FMUL R15, R12, R15 ;  /* 0x0000000f0c0f7220 */ /* 0x001fc80000400000 */
[----:B------:R-:W-:-:S07]  /*0cd0*/  FFMA R3, R6, R3, R15 ;  /* 0x0000000306037223 */ /* 0x000fce000000000f */
.L_x_3:
[----:B------:R-:W-:Y:S05]  /*0ce0*/  BRA.U !UP1, `(.L_x_0) ;  /* 0x0000000109e07547 */ /* 0x000fea000b800000 */
[----:B------:R-:W-:Y:S02]  /*0cf0*/  UISETP.NE.AND UP0, UPT, UR6, 0x1, UPT ;  /* 0x000000010600788c */ /* 0x000fe4000bf05270 */
[----:B------:R-:W-:-:S04]  /*0d00*/  ULOP3.LUT UR5, UR5, 0x1, URZ, 0xc0, !UPT ;  /* 0x0000000105057892 */ /* 0x000fc8000f8ec0ff */
[----:B------:R-:W-:-:S03]  /*0d10*/  UISETP.NE.U32.AND UP1, UPT, UR5, 0x1, UPT ;  /* 0x000000010500788c */ /* 0x000fc6000bf25070 */
[----:B------:R-:W-:Y:S08]  /*0d20*/  BRA.U !UP0, `(.L_x_4) ;  /* 0x0000000108807547 */ /* 0x000ff0000b800000 */
[----:B------:R-:W0:Y:S01]  /*0d30*/  LDC.64 R6, c[0x0][0x380] ;  /* 0x0000e000ff067b82 */ /* 0x000e220000000a00 */
[----:B------:R-:W-:-:S05]  /*0d40*/  IADD3 R9, PT, PT, R0, UR4, RZ ;  /* 0x0000000400097c10 */ /* 0x000fca000fffe0ff */
[----:B0-----:R-:W-:-:S05]  /*0d50*/  IMAD.WIDE R6, R9, 0x4, R6 ;  /* 0x0000000409067825 */ /* 0x001fca00078e0206 */
[----:B------:R-:W2:Y:S04]  /*0d60*/  LDG.E R9, desc[UR10][R6.64] ;  /* 0x0000000a06097981 */ /* 0x000ea8000c1e1900 */
[----:B------:R-:W3:Y:S01]  /*0d70*/  LDG.E R10, desc[UR10][R6.64+0x4] ;  /* 0x0000040a060a7981 */ /* 0x000ee2000c1e1900 */
[----:B------:R-:W-:Y:S01]  /*0d80*/  HFMA2 R11, -RZ, RZ, 0.96630859375, -0.0022525787353515625 ;  /* 0x3bbb989dff0b7431 */ /* 0x000fe200000001ff */
[----:B------:R-:W-:Y:S01]  /*0d90*/  MOV R13, 0x437c0000 ;  /* 0x437c0000000d7802 */ /* 0x000fe20000000f00 */
[----:B------:R-:W-:Y:S01]  /*0da0*/  UIADD3 UR4, UPT, UPT, UR4, 0x2, URZ ;  /* 0x0000000204047890 */ /* 0x000fe2000fffe0ff */
[C---:B--2---:R-:W-:Y:S01]  /*0db0*/  FADD R2, -R4.reuse, R9 ;  /* 0x0000000904027221 */ /* 0x044fe20000000100 */
[----:B------:R-:W-:-:S03]  /*0dc0*/  FMNMX R9, R4, R9, !PT ;  /* 0x0000000904097209 */ /* 0x000fc60007800000 */
[----:B------:R-:W-:Y:S02]  /*0dd0*/  FFMA.SAT R8, R2, R11, 0.5 ;  /* 0x3f00000002087423 */ /* 0x000fe4000000200b */
[----:B---3--:R-:W-:Y:S02]  /*0de0*/  FADD R12, -R9, R10 ;  /* 0x0000000a090c7221 */ /* 0x008fe40000000100 */
[----:B------:R-:W-:Y:S02]  /*0df0*/  FFMA.RM R8, R8, R13, 12582913 ;  /* 0x4b40000108087423 */ /* 0x000fe4000000400d */
[----:B------:R-:W-:Y:S02]  /*0e00*/  FFMA.SAT R14, R12, R11, 0.5 ;  /* 0x3f0000000c0e7423 */ /* 0x000fe4000000200b */
[C---:B------:R-:W-:Y:S01]  /*0e10*/  FADD R11, R8.reuse, -12583039 ;  /* 0xcb40007f080b7421 */ /* 0x040fe20000000000 */
[----:B------:R-:W-:Y:S01]  /*0e20*/  SHF.L.U32 R8, R8, 0x17, RZ ;  /* 0x0000001708087819 */ /* 0x000fe200000006ff */
[----:B------:R-:W-:-:S02]  /*0e30*/  FFMA.RM R14, R14, R13, 12582913 ;  /* 0x4b4000010e0e7423 */ /* 0x000fc4000000400d */
[----:B------:R-:W-:Y:S02]  /*0e40*/  FFMA R11, R2, 1.4426950216293334961, -R11 ;  /* 0x3fb8aa3b020b7823 */ /* 0x000fe4000000080b */
[C---:B------:R-:W-:Y:S01]  /*0e50*/  FADD R7, R14.reuse, -12583039 ;  /* 0xcb40007f0e077421 */ /* 0x040fe20000000000 */
[----:B------:R-:W-:Y:S01]  /*0e60*/  SHF.L.U32 R14, R14, 0x17, RZ ;  /* 0x000000170e0e7819 */ /* 0x000fe200000006ff */
[----:B------:R-:W-:Y:S01]  /*0e70*/  FFMA R11, R2, 1.925963033500011079e-08, R11 ;  /* 0x32a57060020b7823 */ /* 0x000fe2000000000b */
[----:B------:R-:W-:Y:S01]  /*0e80*/  FADD R2, -R4, R9 ;  /* 0x0000000904027221 */ /* 0x000fe20000000100 */
[----:B------:R-:W-:Y:S01]  /*0e90*/  FFMA R7, R12, 1.4426950216293334961, -R7 ;  /* 0x3fb8aa3b0c077823 */ /* 0x000fe20000000807 */
[----:B------:R-:W-:-:S03]  /*0ea0*/  FMNMX R4, R9, R10, !PT ;  /* 0x0000000a09047209 */ /* 0x000fc60007800000 */
[----:B------:R-:W-:Y:S01]  /*0eb0*/  FFMA R7, R12, 1.925963033500011079e-08, R7 ;  /* 0x32a570600c077823 */ /* 0x000fe20000000007 */
[----:B------:R-:W0:Y:S01]  /*0ec0*/  MUFU.EX2 R11, R11 ;  /* 0x0000000b000b7308 */ /* 0x000e220000000800 */
[----:B------:R-:W-:-:S07]  /*0ed0*/  FADD R9, -R9, R4 ;  /* 0x0000000409097221 */ /* 0x000fce0000000100 */
[----:B------:R-:W1:Y:S01]  /*0ee0*/  MUFU.EX2 R7, R7 ;  /* 0x0000000700077308 */ /* 0x000e620000000800 */
[----:B0-----:R-:W-:-:S04]  /*0ef0*/  FMUL R8, R8, R11 ;  /* 0x0000000b08087220 */ /* 0x001fc80000400000 */
[----:B------:R-:W-:Y:S01]  /*0f00*/  FFMA R2, R3, R2, R8 ;  /* 0x0000000203027223 */ /* 0x000fe20000000008 */
[----:B-1----:R-:W-:-:S04]  /*0f10*/  FMUL R3, R14, R7 ;  /* 0x000000070e037220 */ /* 0x002fc80000400000 */
[----:B------:R-:W-:-:S07]  /*0f20*/  FFMA R3, R2, R9, R3 ;  /* 0x0000000902037223 */ /* 0x000fce0000000003 */
.L_x_4:
[----:B------:R-:W-:Y:S05]  /*0f30*/  BRA.U UP1, `(.L_x_0) ;  /* 0x00000001014c7547 */ /* 0x000fea000b800000 */
[----:B------:R-:W0:Y:S01]  /*0f40*/  LDC.64 R6, c[0x0][0x380] ;  /* 0x0000e000ff067b82 */ /* 0x000e220000000a00 */
[----:B------:R-:W-:-:S05]  /*0f50*/  IADD3 R9, PT, PT, R0, UR4, RZ ;  /* 0x0000000400097c10 */ /* 0x000fca000fffe0ff */
[----:B0-----:R-:W-:-:S06]  /*0f60*/  IMAD.WIDE R6, R9, 0x4, R6 ;  /* 0x0000000409067825 */ /* 0x001fcc00078e0206 */
[----:B------:R-:W2:Y:S01]  /*0f70*/  LDG.E R7, desc[UR10][R6.64] ;  /* 0x0000000a06077981 */ /* 0x000ea2000c1e1900 */
[----:B------:R-:W-:Y:S01]  /*0f80*/  HFMA2 R9, -RZ, RZ, 0.96630859375, -0.0022525787353515625 ;  /* 0x3bbb989dff097431 */ /* 0x000fe200000001ff */
[----:B------:R-:W-:Y:S01]  /*0f90*/  MOV R11, 0x437c0000 ;  /* 0x437c0000000b7802 */ /* 0x000fe20000000f00 */
[----:B--2---:R-:W-:-:S04]  /*0fa0*/  FADD R0, -R4, R7 ;  /* 0x0000000704007221 */ /* 0x004fc80000000100 */
[----:B------:R-:W-:-:S04]  /*0fb0*/  FFMA.SAT R2, R0, R9, 0.5 ;  /* 0x3f00000000027423 */ /* 0x000fc80000002009 */
[----:B------:R-:W-:-:S04]  /*0fc0*/  FFMA.RM R2, R2, R11, 12582913 ;  /* 0x4b40000102027423 */ /* 0x000fc8000000400b */
[C---:B------:R-:W-:Y:S01]  /*0fd0*/  FADD R9, R2.reuse, -12583039 ;  /* 0xcb40007f02097421 */ /* 0x040fe20000000000 */
[----:B------:R-:W-:-:S03]  /*0fe0*/  SHF.L.U32 R2, R2, 0x17, RZ ;  /* 0x0000001702027819 */ /* 0x000fc600000006ff */
[----:B------:R-:W-:-:S04]  /*0ff0*/  FFMA R9, R0, 1.4426950216293334961, -R9 ;  /* 0x3fb8aa3b00097823 */ /* 0x000fc80000000809 */
[----:B------:R-:W-:Y:S01]  /*1000*/  FFMA R0, R0, 1.925963033500011079e-08, R9 ;  /* 0x32a5706000007823 */ /* 0x000fe20000000009 */
[----:B------:R-:W-:-:S03]  /*1010*/  FMNMX R9, R4, R7, !PT ;  /* 0x0000000704097209 */ /* 0x000fc60007800000 */
[----:B------:R-:W0:Y:S02]  /*1020*/  MUFU.EX2 R11, R0 ;  /* 0x00000000000b7308 */ /* 0x000e240000000800 */
[----:B------:R-:W-:Y:S01]  /*1030*/  FADD R6, -R4, R9 ;  /* 0x0000000904067221 */ /* 0x000fe20000000100 */
[----:B------:R-:W-:Y:S01]  /*1040*/  MOV R4, R9 ;  /* 0x0000000900047202 */ /* 0x000fe20000000f00 */
[----:B0-----:R-:W-:-:S04]  /*1050*/  FMUL R2, R2, R11 ;  /* 0x0000000b02027220 */ /* 0x001fc80000400000 */
[----:B------:R-:W-:-:S07]  /*1060*/  FFMA R3, R3, R6, R2 ;  /* 0x0000000603037223 */ /* 0x000fce0000000002 */
.L_x_0:
[----:B------:R-:W0:Y:S02]  /*1070*/  LDC R0, c[0x0][0x394] ;  /* 0x0000e500ff007b82 */ /* 0x000e240000000800 */
[----:B0-----:R-:W-:-:S13]  /*1080*/  ISETP.GE.AND P0, PT, R0, 0x1, PT ;  /* 0x000000010000780c */ /* 0x001fda0003f06270 */
[----:B------:R-:W-:Y:S05]  /*1090*/  @!P0 EXIT ;  /* 0x000000000000894d */ /* 0x000fea0003800000 */
[C---:B------:R-:W-:Y:S01]  /*10a0*/  ISETP.GE.U32.AND P0, PT, R0.reuse, 0x8, PT ;  /* 0x000000080000780c */ /* 0x040fe20003f06070 */
[----:B------:R-:W-:Y:S02]  /*10b0*/  HFMA2 R6, -RZ, RZ, 0, 0 ;  /* 0x00000000ff067431 */ /* 0x000fe400000001ff */
[----:B------:R-:W-:Y:S01]  /*10c0*/  IMAD R5, R5, R0, RZ ;  /* 0x0000000005057224 */ /* 0x000fe200078e02ff */
[----:B------:R-:W-:-:S09]  /*10d0*/  LOP3.LUT R19, R0, 0x7, RZ, 0xc0, !PT ;  /* 0x0000000700137812 */ /* 0x000fd200078ec0ff */
[----:B------:R-:W-:Y:S05]  /*10e0*/  @!P0 BRA `(.L_x_5) ;  /* 0x0000000c00888947 */ /* 0x000fea0003800000 */
[----:B------:R-:W0:Y:S01]  /*10f0*/  LDCU.128 UR4, c[0x0][0x380] ;  /* 0x00007000ff0477ac */ /* 0x000e220008000c00 */
[----:B------:R-:W-:Y:S02]  /*1100*/  LOP3.LUT R6, R0, 0x7ffffff8, RZ, 0xc0, !PT ;  /* 0x7ffffff800067812 */ /* 0x000fe400078ec0ff */
[----:B------:R-:W-:Y:S02]  /*1110*/  MOV R18, R5 ;  /* 0x0000000500127202 */ /* 0x000fe40000000f00 */
[----:B------:R-:W-:Y:S01]  /*1120*/  IADD3 R16, PT, PT, -R6, RZ, RZ ;  /* 0x000000ff06107210 */ /* 0x000fe20007ffe1ff */
[----:B0-----:R-:W-:Y:S02]  /*1130*/  UIADD3 UR8, UP1, UPT, UR4, 0x10, URZ ;  /* 0x0000001004087890 */ /* 0x001fe4000ff3e0ff */
[----:B------:R-:W-:Y:S02]  /*1140*/  UIADD3 UR4, UP0, UPT, UR6, 0x10, URZ ;  /* 0x0000001006047890 */ /* 0x000fe4000ff1e0ff */
[----:B------:R-:W-:-:S02]  /*1150*/  UIADD3.X UR6, UPT, UPT, URZ, UR5, URZ, UP1, !UPT ;  /* 0x00000005ff067290 */ /* 0x000fc40008ffe4ff */
[----:B------:R-:W-:-:S12]  /*1160*/  UIADD3.X UR5, UPT, UPT, URZ, UR7, URZ, UP0, !UPT ;  /* 0x00000007ff057290 */ /* 0x000fd800087fe4ff */
.L_x_22:
[----:B------:R-:W-:Y:S02]  /*1170*/  MOV R14, UR8 ;  /* 0x00000008000e7c02 */ /* 0x000fe40008000f00 */
[----:B------:R-:W-:-:S03]  /*1180*/  MOV R15, UR6 ;  /* 0x00000006000f7c02 */ /* 0x000fc60008000f00 */
[----:B------:R-:W-:-:S05]  /*1190*/  IMAD.WIDE R14, R18, 0x4, R14 ;  /* 0x00000004120e7825 */ /* 0x000fca00078e020e */
[----:B0-----:R-:W2:Y:S01]  /*11a0*/  LDG.E R7, desc[UR10][R14.64+-0x10] ;  /* 0xfffff00a0e077981 */ /* 0x001ea2000c1e1900 */
[----:B------:R-:W-:Y:S01]  /*11b0*/  HFMA2 R9, -RZ, RZ, 3.7421875, 0 ;  /* 0x437c0000ff097431 */ /* 0x000fe200000001ff */
[----:B------:R-:W-:Y:S01]  /*11c0*/  MOV R0, 0x3bbb989d ;  /* 0x3bbb989d00007802 */ /* 0x000fe20000000f00 */
[----:B------:R-:W0:Y:S01]  /*11d0*/  MUFU.RCP R8, R3 ;  /* 0x0000000300087308 */ /* 0x000e220000001000 */
[----:B------:R-:W-:Y:S01]  /*11e0*/  MOV R10, UR4 ;  /* 0x00000004000a7c02 */ /* 0x000fe20008000f00 */
[----:B------:R-:W-:Y:S01]  /*11f0*/  BSSY.RECONVERGENT B2, `(.L_x_6) ;  /* 0x0000018000027945 */ /* 0x000fe20003800200 */
[----:B------:R-:W-:Y:S02]  /*1200*/  MOV R11, UR5 ;  /* 0x00000005000b7c02 */ /* 0x000fe40008000f00 */
[----:B------:R-:W-:Y:S01]  /*1210*/  IADD3 R16, PT, PT, R16, 0x8, RZ ;  /* 0x0000000810107810 */ /* 0x000fe20007ffe0ff */
[----:B------:R-:W-:-:S03]  /*1220*/  IMAD.WIDE R10, R18, 0x4, R10 ;  /* 0x00000004120a7825 */ /* 0x000fc600078e020a */
[----:B------:R-:W-:Y:S01]  /*1230*/  ISETP.NE.AND P2, PT, R16, RZ, PT ;  /* 0x000000ff1000720c */ /* 0x000fe20003f45270 */
[----:B--2---:R-:W-:-:S04]  /*1240*/  FADD R7, R7, -R4 ;  /* 0x8000000407077221 */ /* 0x004fc80000000000 */
[----:B------:R-:W-:-:S04]  /*1250*/  FFMA.SAT R0, R7, R0, 0.5 ;  /* 0x3f00000007007423 */ /* 0x000fc80000002000 */
[----:B------:R-:W-:Y:S01]  /*1260*/  FFMA.RM R0, R0, R9, 12582913 ;  /* 0x4b40000100007423 */ /* 0x000fe20000004009 */
[----:B0-----:R-:W-:-:S03]  /*1270*/  FFMA R9, R8, -R3, 1 ;  /* 0x3f80000008097423 */ /* 0x001fc60000000803 */
[C---:B------:R-:W-:Y:S01]  /*1280*/  FADD R2, R0.reuse, -12583039 ;  /* 0xcb40007f00027421 */ /* 0x040fe20000000000 */
[----:B------:R-:W-:Y:S01]  /*1290*/  SHF.L.U32 R0, R0, 0x17, RZ ;  /* 0x0000001700007819 */ /* 0x000fe200000006ff */
[----:B------:R-:W-:Y:S02]  /*12a0*/  FFMA R9, R8, R9, R8 ;  /* 0x0000000908097223 */ /* 0x000fe40000000008 */
[----:B------:R-:W-:-:S04]  /*12b0*/  FFMA R2, R7, 1.4426950216293334961, -R2 ;  /* 0x3fb8aa3b07027823 */ /* 0x000fc80000000802 */
[----:B------:R-:W-:-:S04]  /*12c0*/  FFMA R2, R7, 1.925963033500011079e-08, R2 ;  /* 0x32a5706007027823 */ /* 0x000fc80000000002 */
[----:B------:R-:W0:Y:S02]  /*12d0*/  MUFU.EX2 R7, R2 ;  /* 0x0000000200077308 */ /* 0x000e240000000800 */
[----:B0-----:R-:W-:-:S06]  /*12e0*/  FMUL R0, R0, R7 ;  /* 0x0000000700007220 */ /* 0x001fcc0000400000 */
[----:B------:R-:W0:Y:S01]  /*12f0*/  FCHK P0, R0, R3 ;  /* 0x0000000300007302 */ /* 0x000e220000000000 */
[----:B------:R-:W-:-:S04]  /*1300*/  FFMA R8, R0, R9, RZ ;  /* 0x0000000900087223 */ /* 0x000fc800000000ff */
[----:B------:R-:W-:-:S04]  /*1310*/  FFMA R2, R8, -R3, R0 ;  /* 0x8000000308027223 */ /* 0x000fc80000000000 */
[----:B------:R-:W-:Y:S01]  /*1320*/  FFMA R9, R9, R2, R8 ;  /* 0x0000000209097223 */ /* 0x000fe20000000008 */
[----:B0-----:R-:W-:Y:S06]  /*1330*/  @!P0 BRA `(.L_x_7) ;  /* 0x00000000000c8947 */ /* 0x001fec0003800000 */
[----:B------:R-:W-:-:S07]  /*1340*/  MOV R2, 0x1360 ;  /* 0x0000136000027802 */ /* 0x000fce0000000f00 */
[----:B------:R-:W-:Y:S05]  /*1350*/  CALL.REL.NOINC `($__internal_0_$__cuda_sm3x_div_rn_noftz_f32_slowpath) ;  /* 0x0000001800447944 */ /* 0x000fea0003c00000 */
[----:B------:R-:W-:-:S07]  /*1360*/  MOV R9, R7 ;  /* 0x0000000700097202 */ /* 0x000fce0000000f00 */
.L_x_7:
[----:B------:R-:W-:Y:S05]  /*1370*/  BSYNC.RECONVERGENT B2 ;  /* 0x0000000000027941 */ /* 0x000fea0003800200 */
.L_x_6:
[----:B------:R0:W-:Y:S04]  /*1380*/  STG.E desc[UR10][R10.64+-0x10], R9 ;  /* 0xfffff0090a007986 */ /* 0x0001e8000c10190a */
[----:B------:R-:W2:Y:S01]  /*1390*/  LDG.E R7, desc[UR10][R14.64+-0xc] ;  /* 0xfffff40a0e077981 */ /* 0x000ea2000c1e1900 */
[----:B------:R-:W-:Y:S01]  /*13a0*/  HFMA2 R0, -RZ, RZ, 0.96630859375, -0.0022525787353515625 ;  /* 0x3bbb989dff007431 */ /* 0x000fe200000001ff */
[----:B------:R-:W-:Y:S01]  /*13b0*/  MOV R13, 0x437c0000 ;  /* 0x437c0000000d7802 */ /* 0x000fe20000000f00 */
[----:B------:R-:W0:Y:S01]  /*13c0*/  MUFU.RCP R8, R3 ;  /* 0x0000000300087308 */ /* 0x000e220000001000 */
[----:B------:R-:W-:Y:S01]  /*13d0*/  BSSY.RECONVERGENT B2, `(.L_x_8) ;  /* 0x0000014000027945 */ /* 0x000fe20003800200 */
[----:B0-----:R-:W-:Y:S01]  /*13e0*/  FFMA R9, R8, -R3, 1 ;  /* 0x3f80000008097423 */ /* 0x001fe20000000803 */
[----:B--2---:R-:W-:-:S04]  /*13f0*/  FADD R7, R7, -R4 ;  /* 0x8000000407077221 */ /* 0x004fc80000000000 */
[----:B------:R-:W-:-:S04]  /*1400*/  FFMA.SAT R0, R7, R0, 0.5 ;  /* 0x3f00000007007423 */ /* 0x000fc80000002000 */
[----:B------:R-:W-:-:S04]  /*1410*/  FFMA.RM R0, R0, R13, 12582913 ;  /* 0x4b40000100007423 */ /* 0x000fc8000000400d */
[C---:B------:R-:W-:Y:S01]  /*1420*/  FADD R2, R0.reuse, -12583039 ;  /* 0xcb40007f00027421 */ /* 0x040fe20000000000 */
[----:B------:R-:W-:-:S03]  /*1430*/  SHF.L.U32 R0, R0, 0x17, RZ ;  /* 0x0000001700007819 */ /* 0x000fc600000006ff */
[----:B------:R-:W-:-:S04]  /*1440*/  FFMA R2, R7, 1.4426950216293334961, -R2 ;  /* 0x3fb8aa3b07027823 */ /* 0x000fc80000000802 */
[----:B------:R-:W-:-:S04]  /*1450*/  FFMA R2, R7, 1.925963033500011079e-08, R2 ;  /* 0x32a5706007027823 */ /* 0x000fc80000000002 */
[----:B------:R-:W0:Y:S02]  /*1460*/  MUFU.EX2 R7, R2 ;  /* 0x0000000200077308 */ /* 0x000e240000000800 */
[----:B0-----:R-:W-:Y:S01]  /*1470*/  FMUL R12, R0, R7 ;  /* 0x00000007000c7220 */ /* 0x001fe20000400000 */
[----:B------:R-:W-:-:S05]  /*1480*/  FFMA R0, R8, R9, R8 ;  /* 0x0000000908007223 */ /* 0x000fca0000000008 */
[----:B------:R-:W0:Y:S01]  /*1490*/  FCHK P0, R12, R3 ;  /* 0x000000030c007302 */ /* 0x000e220000000000 */
[----:B------:R-:W-:-:S04]  /*14a0*/  FFMA R7, R0, R12, RZ ;  /* 0x0000000c00077223 */ /* 0x000fc800000000ff */
[----:B------:R-:W-:-:S04]  /*14b0*/  FFMA R8, R7, -R3, R12 ;  /* 0x8000000307087223 */ /* 0x000fc8000000000c */
[----:B------:R-:W-:Y:S01]  /*14c0*/  FFMA R7, R0, R8, R7 ;  /* 0x0000000800077223 */ /* 0x000fe20000000007 */
[----:B0-----:R-:W-:Y:S06]  /*14d0*/  @!P0 BRA `(.L_x_9) ;  /* 0x00000000000c8947 */ /* 0x001fec0003800000 */
[----:B------:R-:W-:Y:S02]  /*14e0*/  MOV R0, R12 ;  /* 0x0000000c00007202 */ /* 0x000fe40000000f00 */
[----:B------:R-:W-:-:S07]  /*14f0*/  MOV R2, 0x1510 ;  /* 0x0000151000027802 */ /* 0x000fce0000000f00 */
[----:B------:R-:W-:Y:S05]  /*1500*/  CALL.REL.NOINC `($__internal_0_$__cuda_sm3x_div_rn_noftz_f32_slowpath) ;  /* 0x0000001400d87944 */ /* 0x000fea0003c00000 */
.L_x_9:
[----:B------:R-:W-:Y:S05]  /*1510*/  BSYNC.RECONVERGENT B2 ;  /* 0x0000000000027941 */ /* 0x000fea0003800200 */
.L_x_8:
[----:B------:R0:W-:Y:S04]  /*1520*/  STG.E desc[UR10][R10.64+-0xc], R7 ;  /* 0xfffff4070a007986 */ /* 0x0001e8000c10190a */
[----:B------:R-:W2:Y:S01]  /*1530*/  LDG.E R9, desc[UR10][R14.64+-0x8] ;  /* 0xfffff80a0e097981 */ /* 0x000ea2000c1e1900 */
[----:B------:R-:W-:Y:S01]  /*1540*/  HFMA2 R0, -RZ, RZ, 0.96630859375, -0.0022525787353515625 ;  /* 0x3bbb989dff007431 */ /* 0x000fe200000001ff */
[----:B------:R-:W-:Y:S01]  /*1550*/  MOV R13, 0x437c0000 ;  /* 0x437c0000000d7802 */ /* 0x000fe20000000f00 */
[----:B------:R-:W1:Y:S01]  /*1560*/  MUFU.RCP R8, R3 ;  /* 0x0000000300087308 */ /* 0x000e620000001000 */
[----:B------:R-:W-:Y:S01]  /*1570*/  BSSY.RECONVERGENT B2, `(.L_x_10) ;  /* 0x0000014000027945 */ /* 0x000fe20003800200 */
[----:B--2---:R-:W-:-:S04]  /*1580*/  FADD R9, R9, -R4 ;  /* 0x8000000409097221 */ /* 0x004fc80000000000 */
[----:B------:R-:W-:-:S04]  /*1590*/  FFMA.SAT R0, R9, R0, 0.5 ;  /* 0x3f00000009007423 */ /* 0x000fc80000002000 */
[----:B------:R-:W-:-:S04]  /*15a0*/  FFMA.RM R0, R0, R13, 12582913 ;  /* 0x4b40000100007423 */ /* 0x000fc8000000400d */
[C---:B------:R-:W-:Y:S01]  /*15b0*/  FADD R2, R0.reuse, -12583039 ;  /* 0xcb40007f00027421 */ /* 0x040fe20000000000 */
[----:B------:R-:W-:-:S03]  /*15c0*/  SHF.L.U32 R0, R0, 0x17, RZ ;  /* 0x0000001700007819 */ /* 0x000fc600000006ff */
[----:B------:R-:W-:-:S04]  /*15d0*/  FFMA R2, R9, 1.4426950216293334961, -R2 ;  /* 0x3fb8aa3b09027823 */ /* 0x000fc80000000802 */
[----:B------:R-:W-:Y:S01]  /*15e0*/  FFMA R2, R9, 1.925963033500011079e-08, R2 ;  /* 0x32a5706009027823 */ /* 0x000fe20000000002 */
[----:B-1----:R-:W-:-:S03]  /*15f0*/  FFMA R9, R8, -R3, 1 ;  /* 0x3f80000008097423 */ /* 0x002fc60000000803 */
[----:B0-----:R-:W0:Y:S02]  /*1600*/  MUFU.EX2 R7, R2 ;  /* 0x0000000200077308 */ /* 0x001e240000000800 */
        /* <DEDUP_REMOVED lines=10> */
.L_x_11:
[----:B------:R-:W-:Y:S05]  /*16b0*/  BSYNC.RECONVERGENT B2 ;  /* 0x0000000000027941 */ /* 0x000fea0003800200 */
.L_x_10:
        /* <DEDUP_REMOVED lines=25> */
.L_x_13:
[----:B------:R-:W-:Y:S05]  /*1850*/  BSYNC.RECONVERGENT B2 ;  /* 0x0000000000027941 */ /* 0x000fea0003800200 */
.L_x_12:
        /* <DEDUP_REMOVED lines=25> */
.L_x_15:
[----:B------:R-:W-:Y:S05]  /*19f0*/  BSYNC.RECONVERGENT B2 ;  /* 0x0000000000027941 */ /* 0x000fea0003800200 */
.L_x_14:
        /* <DEDUP_REMOVED lines=25> */
.L_x_17:
[----:B------:R-:W-:Y:S05]  /*1b90*/  BSYNC.RECONVERGENT B2 ;  /* 0x0000000000027941 */ /* 0x000fea0003800200 */
.L_x_16:
        /* <DEDUP_REMOVED lines=25> */
.L_x_19:
[----:B------:R-:W-:Y:S05]  /*1d30*/  BSYNC.RECONVERGENT B2 ;  /* 0x0000000000027941 */ /* 0x000fea0003800200 */
.L_x_18:
        /* <DEDUP_REMOVED lines=13> */
[----:B------:R-:W-:Y:S01]  /*1e10*/  FFMA R9, R0, 1.925963033500011079e-08, R9 ;  /* 0x32a5706000097823 */ /* 0x000fe20000000009 */
[----:B------:R-:W-:-:S05]  /*1e20*/  FFMA R0, R8, R7, R8 ;  /* 0x0000000708007223 */ /* 0x000fca0000000008 */
[----:B------:R-:W0:Y:S02]  /*1e30*/  MUFU.EX2 R9, R9 ;  /* 0x0000000900097308 */ /* 0x000e240000000800 */
[----:B0-----:R-:W-:-:S06]  /*1e40*/  FMUL R13, R2, R9 ;  /* 0x00000009020d7220 */ /* 0x001fcc0000400000 */
        /* <DEDUP_REMOVED lines=8> */
.L_x_21:
[----:B------:R-:W-:Y:S05]  /*1ed0*/  BSYNC.RECONVERGENT B2 ;  /* 0x0000000000027941 */ /* 0x000fea0003800200 */
.L_x_20:
[----:B------:R0:W-:Y:S01]  /*1ee0*/  STG.E desc[UR10][R10.64+0xc], R7 ;  /* 0x00000c070a007986 */ /* 0x0001e2000c10190a */
[----:B------:R-:W-:Y:S01]  /*1ef0*/  IADD3 R18, PT, PT, R18, 0x8, RZ ;  /* 0x0000000812127810 */ /* 0x000fe20007ffe0ff */
[----:B------:R-:W-:Y:S06]  /*1f00*/  @P2 BRA `(.L_x_22) ;  /* 0xfffffff000982947 */ /* 0x000fec000383ffff */
.L_x_5:
[----:B------:R-:W-:-:S13]  /*1f10*/  ISETP.NE.AND P0, PT, R19, RZ, PT ;  /* 0x000000ff1300720c */ /* 0x000fda0003f05270 */
[----:B------:R-:W-:Y:S05]  /*1f20*/  @!P0 EXIT ;  /* 0x000000000000894d */ /* 0x000fea0003800000 */
[----:B------:R-:W1:Y:S01]  /*1f30*/  LDCU UR4, c[0x0][0x394] ;  /* 0x00007280ff0477ac */ /* 0x000e620008000800 */
[----:B------:R-:W-:Y:S01]  /*1f40*/  ISETP.GE.U32.AND P0, PT, R19, 0x4, PT ;  /* 0x000000041300780c */ /* 0x000fe20003f06070 */
[----:B-1----:R-:W-:-:S12]  /*1f50*/  ULOP3.LUT UR4, UR4, 0x3, URZ, 0xc0, !UPT ;  /* 0x0000000304047892 */ /* 0x002fd8000f8ec0ff */
[----:B------:R-:W-:Y:S05]  /*1f60*/  @!P0 BRA `(.L_x_23) ;  /* 0x0000000400b88947 */ /* 0x000fea0003800000 */
[----:B------:R-:W1:Y:S01]  /*1f70*/  LDC.64 R14, c[0x0][0x380] ;  /* 0x0000e000ff0e7b82 */ /* 0x000e620000000a00 */
[----:B0-----:R-:W-:-:S05]  /*1f80*/  IADD3 R10, PT, PT, R5, R6, RZ ;  /* 0x00000006050a7210 */ /* 0x001fca0007ffe0ff */
[----:B-1----:R-:W-:-:S05]  /*1f90*/  IMAD.WIDE R14, R10, 0x4, R14 ;  /* 0x000000040a0e7825 */ /* 0x002fca00078e020e */
[----:B------:R-:W2:Y:S01]  /*1fa0*/  LDG.E R7, desc[UR10][R14.64] ;  /* 0x0000000a0e077981 */ /* 0x000ea2000c1e1900 */
[----:B------:R-:W-:Y:S01]  /*1fb0*/  HFMA2 R0, -RZ, RZ, 0.96630859375, -0.0022525787353515625 ;  /* 0x3bbb989dff007431 */ /* 0x000fe200000001ff */
[----:B------:R-:W-:Y:S01]  /*1fc0*/  MOV R9, 0x437c0000 ;  /* 0x437c000000097802 */ /* 0x000fe20000000f00 */
[----:B------:R-:W0:Y:S01]  /*1fd0*/  MUFU.RCP R8, R3 ;  /* 0x0000000300087308 */ /* 0x000e220000001000 */
[----:B------:R-:W-:Y:S01]  /*1fe0*/  BSSY.RECONVERGENT B2, `(.L_x_24) ;  /* 0x0000014000027945 */ /* 0x000fe20003800200 */
[----:B--2---:R-:W-:-:S04]  /*1ff0*/  FADD R7, R7, -R4 ;  /* 0x8000000407077221 */ /* 0x004fc80000000000 */
[----:B------:R-:W-:-:S04]  /*2000*/  FFMA.SAT R0, R7, R0, 0.5 ;  /* 0x3f00000007007423 */ /* 0x000fc80000002000 */
[----:B------:R-:W-:Y:S01]  /*2010*/  FFMA.RM R0, R0, R9, 12582913 ;  /* 0x4b40000100007423 */ /* 0x000fe20000004009 */
[----:B0-----:R-:W-:-:S03]  /*2020*/  FFMA R9, R8, -R3, 1 ;  /* 0x3f80000008097423 */ /* 0x001fc60000000803 */
        /* <DEDUP_REMOVED lines=15> */
.L_x_25:
[----:B------:R-:W-:Y:S05]  /*2120*/  BSYNC.RECONVERGENT B2 ;  /* 0x0000000000027941 */ /* 0x000fea0003800200 */
.L_x_24:
[----:B------:R-:W0:Y:S02]  /*2130*/  LDC.64 R8, c[0x0][0x388] ;  /* 0x0000e200ff087b82 */ /* 0x000e240000000a00 */
[----:B0-----:R-:W-:-:S05]  /*2140*/  IMAD.WIDE R10, R10, 0x4, R8 ;  /* 0x000000040a0a7825 */ /* 0x001fca00078e0208 */
        /* <DEDUP_REMOVED lines=25> */
.L_x_27:
[----:B------:R-:W-:Y:S05]  /*22e0*/  BSYNC.RECONVERGENT B2 ;  /* 0x0000000000027941 */ /* 0x000fea0003800200 */
.L_x_26:
        /* <DEDUP_REMOVED lines=25> */
.L_x_29:
[----:B------:R-:W-:Y:S05]  /*2480*/  BSYNC.RECONVERGENT B2 ;  /* 0x0000000000027941 */ /* 0x000fea0003800200 */
.L_x_28:
        /* <DEDUP_REMOVED lines=25> */
.L_x_31:
[----:B------:R-:W-:Y:S05]  /*2620*/  BSYNC.RECONVERGENT B2 ;  /* 0x0000000000027941 */ /* 0x000fea0003800200 */
.L_x_30:
[----:B------:R1:W-:Y:S01]  /*2630*/  STG.E desc[UR10][R10.64+0xc], R7 ;  /* 0x00000c070a007986 */ /* 0x0003e2000c10190a */
[----:B------:R-:W-:-:S07]  /*2640*/  IADD3 R6, PT, PT, R6, 0x4, RZ ;  /* 0x0000000406067810 */ /* 0x000fce0007ffe0ff */
.L_x_23:
[----:B------:R-:W-:-:S13]  /*2650*/  ISETP.NE.AND P0, PT, RZ, UR4, PT ;  /* 0x00000004ff007c0c */ /* 0x000fda000bf05270 */
[----:B------:R-:W-:Y:S05]  /*2660*/  @!P0 EXIT ;  /* 0x000000000000894d */ /* 0x000fea0003800000 */
[----:B------:R-:W-:-:S09]  /*2670*/  UISETP.NE.AND UP0, UPT, UR4, 0x1, UPT ;  /* 0x000000010400788c */ /* 0x000fd2000bf05270 */
[----:B------:R-:W-:Y:S05]  /*2680*/  BRA.U !UP0, `(.L_x_32) ;  /* 0x0000000108e87547 */ /* 0x000fea000b800000 */
[----:B------:R-:W2:Y:S01]  /*2690*/  LDC.64 R14, c[0x0][0x380] ;  /* 0x0000e000ff0e7b82 */ /* 0x000ea20000000a00 */
[----:B01----:R-:W-:-:S05]  /*26a0*/  IADD3 R10, PT, PT, R5, R6, RZ ;  /* 0x00000006050a7210 */ /* 0x003fca0007ffe0ff */
[----:B--2---:R-:W-:-:S05]  /*26b0*/  IMAD.WIDE R14, R10, 0x4, R14 ;  /* 0x000000040a0e7825 */ /* 0x004fca00078e020e */
        /* <DEDUP_REMOVED lines=24> */
.L_x_34:
[----:B------:R-:W-:Y:S05]  /*2840*/  BSYNC.RECONVERGENT B2 ;  /* 0x0000000000027941 */ /* 0x000fea0003800200 */
.L_x_33:
[----:B------:R-:W0:Y:S02]  /*2850*/  LDC.64 R8, c[0x0][0x388] ;  /* 0x0000e200ff087b82 */ /* 0x000e240000000a00 */
[----:B0-----:R-:W-:-:S05]  /*2860*/  IMAD.WIDE R10, R10, 0x4, R8 ;  /* 0x000000040a0a7825 */ /* 0x001fca00078e0208 */
        /* <DEDUP_REMOVED lines=25> */
.L_x_36:
[----:B------:R-:W-:Y:S05]  /*2a00*/  BSYNC.RECONVERGENT B2 ;  /* 0x0000000000027941 */ /* 0x000fea0003800200 */
.L_x_35:
[----:B------:R2:W-:Y:S01]  /*2a10*/  STG.E desc[UR10][R10.64+0x4], R7 ;  /* 0x000004070a007986 */ /* 0x0005e2000c10190a */
[----:B------:R-:W-:-:S07]  /*2a20*/  IADD3 R6, PT, PT, R6, 0x2, RZ ;  /* 0x0000000206067810 */ /* 0x000fce0007ffe0ff */
.L_x_32:
[----:B------:R-:W3:Y:S02]  /*2a30*/  LDC R0, c[0x0][0x394] ;  /* 0x0000e500ff007b82 */ /* 0x000ee40000000800 */
[----:B---3--:R-:W-:-:S04]  /*2a40*/  LOP3.LUT R0, R0, 0x1, RZ, 0xc0, !PT ;  /* 0x0000000100007812 */ /* 0x008fc800078ec0ff */
[----:B------:R-:W-:-:S13]  /*2a50*/  ISETP.NE.U32.AND P0, PT, R0, 0x1, PT ;  /* 0x000000010000780c */ /* 0x000fda0003f05070 */
[----:B------:R-:W-:Y:S05]  /*2a60*/  @P0 EXIT ;  /* 0x000000000000094d */ /* 0x000fea0003800000 */
[----:B------:R-:W0:Y:S01]  /*2a70*/  LDC.64 R8, c[0x0][0x380] ;  /* 0x0000e000ff087b82 */ /* 0x000e220000000a00 */
[----:B------:R-:W-:-:S05]  /*2a80*/  IADD3 R5, PT, PT, R5, R6, RZ ;  /* 0x0000000605057210 */ /* 0x000fca0007ffe0ff */
[----:B012---:R-:W-:-:S06]  /*2a90*/  IMAD.WIDE R6, R5, 0x4, R8 ;  /* 0x0000000405067825 */ /* 0x007fcc00078e0208 */
[----:B------:R-:W2:Y:S01]  /*2aa0*/  LDG.E R7, desc[UR10][R6.64] ;  /* 0x0000000a06077981 */ /* 0x000ea2000c1e1900 */
[----:B------:R-:W-:Y:S01]  /*2ab0*/  HFMA2 R9, -RZ, RZ, 0.96630859375, -0.0022525787353515625 ;  /* 0x3bbb989dff097431 */ /* 0x000fe200000001ff */
[----:B------:R-:W-:Y:S01]  /*2ac0*/  MOV R11, 0x437c0000 ;  /* 0x437c0000000b7802 */ /* 0x000fe20000000f00 */
[----:B------:R-:W0:Y:S01]  /*2ad0*/  MUFU.RCP R2, R3 ;  /* 0x0000000300027308 */ /* 0x000e220000001000 */
[----:B------:R-:W-:Y:S01]  /*2ae0*/  BSSY.RECONVERGENT B2, `(.L_x_37) ;  /* 0x0000014000027945 */ /* 0x000fe20003800200 */
[----:B--2---:R-:W-:Y:S01]  /*2af0*/  FADD R4, R7, -R4 ;  /* 0x8000000407047221 */ /* 0x004fe20000000000 */
[----:B0-----:R-:W-:-:S03]  /*2b00*/  FFMA R7, R2, -R3, 1 ;  /* 0x3f80000002077423 */ /* 0x001fc60000000803 */
[----:B------:R-:W-:-:S04]  /*2b10*/  FFMA.SAT R0, R4, R9, 0.5 ;  /* 0x3f00000004007423 */ /* 0x000fc80000002009 */
[----:B------:R-:W-:-:S04]  /*2b20*/  FFMA.RM R0, R0, R11, 12582913 ;  /* 0x4b40000100007423 */ /* 0x000fc8000000400b */
[C---:B------:R-:W-:Y:S01]  /*2b30*/  FADD R9, R0.reuse, -12583039 ;  /* 0xcb40007f00097421 */ /* 0x040fe20000000000 */
[----:B------:R-:W-:-:S03]  /*2b40*/  SHF.L.U32 R0, R0, 0x17, RZ ;  /* 0x0000001700007819 */ /* 0x000fc600000006ff */
[----:B------:R-:W-:-:S04]  /*2b50*/  FFMA R9, R4, 1.4426950216293334961, -R9 ;  /* 0x3fb8aa3b04097823 */ /* 0x000fc80000000809 */
[----:B------:R-:W-:-:S06]  /*2b60*/  FFMA R9, R4, 1.925963033500011079e-08, R9 ;  /* 0x32a5706004097823 */ /* 0x000fcc0000000009 */
        /* <DEDUP_REMOVED lines=11> */
.L_x_38:
[----:B------:R-:W-:Y:S05]  /*2c20*/  BSYNC.RECONVERGENT B2 ;  /* 0x0000000000027941 */ /* 0x000fea0003800200 */
.L_x_37:
[----:B------:R-:W0:Y:S02]  /*2c30*/  LDC.64 R2, c[0x0][0x388] ;  /* 0x0000e200ff027b82 */ /* 0x000e240000000a00 */
[----:B0-----:R-:W-:-:S05]  /*2c40*/  IMAD.WIDE R2, R5, 0x4, R2 ;  /* 0x0000000405027825 */ /* 0x001fca00078e0202 */
[----:B------:R-:W-:Y:S01]  /*2c50*/  STG.E desc[UR10][R2.64], R7 ;  /* 0x0000000702007986 */ /* 0x000fe2000c10190a */
[----:B------:R-:W-:Y:S05]  /*2c60*/  EXIT ;  /* 0x000000000000794d */ /* 0x000fea0003800000 */
        .weak           $__internal_0_$__cuda_sm3x_div_rn_noftz_f32_slowpath
        .type           $__internal_0_$__cuda_sm3x_div_rn_noftz_f32_slowpath,@function
        .size           $__internal_0_$__cuda_sm3x_div_rn_noftz_f32_slowpath,(.L_x_137 - $__internal_0_$__cuda_sm3x_div_rn_noftz_f32_slowpath)
$__internal_0_$__cuda_sm3x_div_rn_noftz_f32_slowpath:
[----:B------:R-:W-:Y:S01]  /*2c70*/  SHF.R.U32.HI R7, RZ, 0x17, R3 ;  /* 0x00000017ff077819 */ /* 0x000fe20000011603 */
[----:B------:R-:W-:Y:S01]  /*2c80*/  BSSY.RECONVERGENT B0, `(.L_x_39) ;  /* 0x0000063000007945 */ /* 0x000fe20003800200 */
[----:B------:R-:W-:Y:S02]  /*2c90*/  SHF.R.U32.HI R9, RZ, 0x17, R0 ;  /* 0x00000017ff097819 */ /* 0x000fe40000011600 */
[----:B------:R-:W-:Y:S02]  /*2ca0*/  LOP3.LUT R7, R7, 0xff, RZ, 0xc0, !PT ;  /* 0x000000ff07077812 */ /* 0x000fe400078ec0ff */
[----:B------:R-:W-:Y:S02]  /*2cb0*/  LOP3.LUT R9, R9, 0xff, RZ, 0xc0, !PT ;  /* 0x000000ff09097812 */ /* 0x000fe400078ec0ff */
[----:B------:R-:W-:Y:S02]  /*2cc0*/  IADD3 R12, PT, PT, R7, -0x1, RZ ;  /* 0xffffffff070c7810 */ /* 0x000fe40007ffe0ff */
[----:B------:R-:W-:-:S02]  /*2cd0*/  IADD3 R13, PT, PT, R9, -0x1, RZ ;  /* 0xffffffff090d7810 */ /* 0x000fc40007ffe0ff */
[----:B------:R-:W-:Y:S02]  /*2ce0*/  ISETP.GT.U32.AND P0, PT, R12, 0xfd, PT ;  /* 0x000000fd0c00780c */ /* 0x000fe40003f04070 */
[----:B------:R-:W-:Y:S02]  /*2cf0*/  MOV R17, R3 ;  /* 0x0000000300117202 */ /* 0x000fe40000000f00 */
[----:B------:R-:W-:-:S13]  /*2d00*/  ISETP.GT.U32.OR P0, PT, R13, 0xfd, P0 ;  /* 0x000000fd0d00780c */ /* 0x000fda0000704470 */
[----:B------:R-:W-:Y:S01]  /*2d10*/  @!P0 MOV R8, RZ ;  /* 0x000000ff00088202 */ /* 0x000fe20000000f00 */
[----:B------:R-:W-:Y:S06]  /*2d20*/  @!P0 BRA `(.L_x_40) ;  /* 0x00000000005c8947 */ /* 0x000fec0003800000 */
[----:B------:R-:W-:Y:S02]  /*2d30*/  FSETP.GTU.FTZ.AND P0, PT, |R0|, +INF , PT ;  /* 0x7f8000000000780b */ /* 0x000fe40003f1c200 */
[----:B------:R-:W-:-:S04]  /*2d40*/  FSETP.GTU.FTZ.AND P1, PT, |R3|, +INF , PT ;  /* 0x7f8000000300780b */ /* 0x000fc80003f3c200 */
[----:B------:R-:W-:-:S13]  /*2d50*/  PLOP3.LUT P0, PT, P0, P1, PT, 0xf8, 0x8f ;  /* 0x00000000008f781c */ /* 0x000fda0000703f70 */
[----:B------:R-:W-:Y:S05]  /*2d60*/  @P0 BRA `(.L_x_41) ;  /* 0x00000004004c0947 */ /* 0x000fea0003800000 */
[----:B------:R-:W-:-:S13]  /*2d70*/  LOP3.LUT P0, RZ, R17, 0x7fffffff, R0, 0xc8, !PT ;  /* 0x7fffffff11ff7812 */ /* 0x000fda000780c800 */
[----:B------:R-:W-:Y:S05]  /*2d80*/  @!P0 BRA `(.L_x_42) ;  /* 0x00000004003c8947 */ /* 0x000fea0003800000 */
[C---:B------:R-:W-:Y:S02]  /*2d90*/  FSETP.NEU.FTZ.AND P3, PT, |R0|.reuse, +INF , PT ;  /* 0x7f8000000000780b */ /* 0x040fe40003f7d200 */
[----:B------:R-:W-:Y:S02]  /*2da0*/  FSETP.NEU.FTZ.AND P1, PT, |R3|, +INF , PT ;  /* 0x7f8000000300780b */ /* 0x000fe40003f3d200 */
[----:B------:R-:W-:-:S11]  /*2db0*/  FSETP.NEU.FTZ.AND P0, PT, |R0|, +INF , PT ;  /* 0x7f8000000000780b */ /* 0x000fd60003f1d200 */
[----:B------:R-:W-:Y:S05]  /*2dc0*/  @!P1 BRA !P3, `(.L_x_42) ;  /* 0x00000004002c9947 */ /* 0x000fea0005800000 */
[----:B------:R-:W-:-:S04]  /*2dd0*/  LOP3.LUT P3, RZ, R0, 0x7fffffff, RZ, 0xc0, !PT ;  /* 0x7fffffff00ff7812 */ /* 0x000fc8000786c0ff */
[----:B------:R-:W-:-:S13]  /*2de0*/  PLOP3.LUT P1, PT, P1, P3, PT, 0x2f, 0xf2 ;  /* 0x0000000000f2781c */ /* 0x000fda0000f26577 */
[----:B------:R-:W-:Y:S05]  /*2df0*/  @P1 BRA `(.L_x_43) ;  /* 0x0000000400181947 */ /* 0x000fea0003800000 */
[----:B------:R-:W-:-:S04]  /*2e00*/  LOP3.LUT P1, RZ, R17, 0x7fffffff, RZ, 0xc0, !PT ;  /* 0x7fffffff11ff7812 */ /* 0x000fc8000782c0ff */
[----:B------:R-:W-:-:S13]  /*2e10*/  PLOP3.LUT P0, PT, P0, P1, PT, 0x2f, 0xf2 ;  /* 0x0000000000f2781c */ /* 0x000fda0000702577 */
[----:B------:R-:W-:Y:S05]  /*2e20*/  @P0 BRA `(.L_x_44) ;  /* 0x0000000400000947 */ /* 0x000fea0003800000 */
[----:B------:R-:W-:Y:S02]  /*2e30*/  ISETP.GE.AND P0, PT, R13, RZ, PT ;  /* 0x000000ff0d00720c */ /* 0x000fe40003f06270 */
[----:B------:R-:W-:-:S11]  /*2e40*/  ISETP.GE.AND P1, PT, R12, RZ, PT ;  /* 0x000000ff0c00720c */ /* 0x000fd60003f26270 */
[----:B------:R-:W-:Y:S01]  /*2e50*/  @P0 MOV R8, RZ ;  /* 0x000000ff00080202 */ /* 0x000fe20000000f00 */
[----:B------:R-:W-:Y:S01]  /*2e60*/  @!P0 FFMA R0, R0, 1.84467440737095516160e+19, RZ ;  /* 0x5f80000000008823 */ /* 0x000fe200000000ff */
[----:B------:R-:W-:Y:S01]  /*2e70*/  @!P0 MOV R8, 0xffffffc0 ;  /* 0xffffffc000088802 */ /* 0x000fe20000000f00 */
[----:B------:R-:W-:-:S03]  /*2e80*/  @!P1 FFMA R17, R3, 1.84467440737095516160e+19, RZ ;  /* 0x5f80000003119823 */ /* 0x000fc600000000ff */
[----:B------:R-:W-:-:S07]  /*2e90*/  @!P1 IADD3 R8, PT, PT, R8, 0x40, RZ ;  /* 0x0000004008089810 */ /* 0x000fce0007ffe0ff */
.L_x_40:
[----:B------:R-:W-:Y:S01]  /*2ea0*/  LEA R12, R7, 0xc0800000, 0x17 ;  /* 0xc0800000070c7811 */ /* 0x000fe200078eb8ff */
[----:B------:R-:W-:Y:S01]  /*2eb0*/  BSSY.RECONVERGENT B1, `(.L_x_45) ;  /* 0x0000036000017945 */ /* 0x000fe20003800200 */
[----:B------:R-:W-:Y:S02]  /*2ec0*/  IADD3 R9, PT, PT, R9, -0x7f, RZ ;  /* 0xffffff8109097810 */ /* 0x000fe40007ffe0ff */
[----:B------:R-:W-:-:S03]  /*2ed0*/  IADD3 R21, PT, PT, -R12, R17, RZ ;  /* 0x000000110c157210 */ /* 0x000fc60007ffe1ff */
[----:B------:R-:W-:Y:S01]  /*2ee0*/  IMAD R0, R9, -0x800000, R0 ;  /* 0xff80000009007824 */ /* 0x000fe200078e0200 */
[----:B------:R-:W0:Y:S01]  /*2ef0*/  MUFU.RCP R12, R21 ;  /* 0x00000015000c7308 */ /* 0x000e220000001000 */
[----:B------:R-:W-:Y:S01]  /*2f00*/  FADD.FTZ R13, -R21, -RZ ;  /* 0x800000ff150d7221 */ /* 0x000fe20000010100 */
[----:B------:R-:W-:-:S04]  /*2f10*/  IADD3 R9, PT, PT, R9, 0x7f, -R7 ;  /* 0x0000007f09097810 */ /* 0x000fc80007ffe807 */
[----:B------:R-:W-:Y:S01]  /*2f20*/  IADD3 R9, PT, PT, R9, R8, RZ ;  /* 0x0000000809097210 */ /* 0x000fe20007ffe0ff */
[----:B0-----:R-:W-:-:S04]  /*2f30*/  FFMA R17, R12, R13, 1 ;  /* 0x3f8000000c117423 */ /* 0x001fc8000000000d */
[----:B------:R-:W-:-:S04]  /*2f40*/  FFMA R17, R12, R17, R12 ;  /* 0x000000110c117223 */ /* 0x000fc8000000000c */
[----:B------:R-:W-:-:S04]  /*2f50*/  FFMA R12, R0, R17, RZ ;  /* 0x00000011000c7223 */ /* 0x000fc800000000ff */
[----:B------:R-:W-:-:S04]  /*2f60*/  FFMA R20, R13, R12, R0 ;  /* 0x0000000c0d147223 */ /* 0x000fc80000000000 */
[----:B------:R-:W-:-:S04]  /*2f70*/  FFMA R20, R17, R20, R12 ;  /* 0x0000001411147223 */ /* 0x000fc8000000000c */
[----:B------:R-:W-:-:S04]  /*2f80*/  FFMA R13, R13, R20, R0 ;  /* 0x000000140d0d7223 */ /* 0x000fc80000000000 */
[----:B------:R-:W-:-:S05]  /*2f90*/  FFMA R0, R17, R13, R20 ;  /* 0x0000000d11007223 */ /* 0x000fca0000000014 */
[----:B------:R-:W-:-:S04]  /*2fa0*/  SHF.R.U32.HI R7, RZ, 0x17, R0 ;  /* 0x00000017ff077819 */ /* 0x000fc80000011600 */
[----:B------:R-:W-:-:S04]  /*2fb0*/  LOP3.LUT R8, R7, 0xff, RZ, 0xc0, !PT ;  /* 0x000000ff07087812 */ /* 0x000fc800078ec0ff */
[----:B------:R-:W-:-:S04]  /*2fc0*/  IADD3 R7, PT, PT, R8, R9, RZ ;  /* 0x0000000908077210 */ /* 0x000fc80007ffe0ff */
[----:B------:R-:W-:-:S04]  /*2fd0*/  IADD3 R8, PT, PT, R7, -0x1, RZ ;  /* 0xffffffff07087810 */ /* 0x000fc80007ffe0ff */
[----:B------:R-:W-:-:S13]  /*2fe0*/  ISETP.GE.U32.AND P0, PT, R8, 0xfe, PT ;  /* 0x000000fe0800780c */ /* 0x000fda0003f06070 */
[----:B------:R-:W-:Y:S05]  /*2ff0*/  @!P0 BRA `(.L_x_46) ;  /* 0x0000000000808947 */ /* 0x000fea0003800000 */
[----:B------:R-:W-:-:S13]  /*3000*/  ISETP.GT.AND P0, PT, R7, 0xfe, PT ;  /* 0x000000fe0700780c */ /* 0x000fda0003f04270 */
[----:B------:R-:W-:Y:S05]  /*3010*/  @P0 BRA `(.L_x_47) ;  /* 0x00000000006c0947 */ /* 0x000fea0003800000 */
[----:B------:R-:W-:-:S13]  /*3020*/  ISETP.GE.AND P0, PT, R7, 0x1, PT ;  /* 0x000000010700780c */ /* 0x000fda0003f06270 */
[----:B------:R-:W-:Y:S05]  /*3030*/  @P0 BRA `(.L_x_48) ;  /* 0x0000000000740947 */ /* 0x000fea0003800000 */
[----:B------:R-:W-:Y:S02]  /*3040*/  ISETP.GE.AND P0, PT, R7, -0x18, PT ;  /* 0xffffffe80700780c */ /* 0x000fe40003f06270 */
[----:B------:R-:W-:-:S11]  /*3050*/  LOP3.LUT R0, R0, 0x80000000, RZ, 0xc0, !PT ;  /* 0x8000000000007812 */ /* 0x000fd600078ec0ff */
[----:B------:R-:W-:Y:S05]  /*3060*/  @!P0 BRA `(.L_x_48) ;  /* 0x0000000000688947 */ /* 0x000fea0003800000 */
[CCC-:B------:R-:W-:Y:S01]  /*3070*/  FFMA.RZ R8, R17.reuse, R13.reuse, R20.reuse ;  /* 0x0000000d11087223 */ /* 0x1c0fe2000000c014 */
[CCC-:B------:R-:W-:Y:S01]  /*3080*/  FFMA.RP R9, R17.reuse, R13.reuse, R20.reuse ;  /* 0x0000000d11097223 */ /* 0x1c0fe20000008014 */
[----:B------:R-:W-:Y:S01]  /*3090*/  FFMA.RM R20, R17, R13, R20 ;  /* 0x0000000d11147223 */ /* 0x000fe20000004014 */
[C---:B------:R-:W-:Y:S02]  /*30a0*/  IADD3 R12, PT, PT, R7.reuse, 0x20, RZ ;  /* 0x00000020070c7810 */ /* 0x040fe40007ffe0ff */
[----:B------:R-:W-:Y:S02]  /*30b0*/  LOP3.LUT R8, R8, 0x7fffff, RZ, 0xc0, !PT ;  /* 0x007fffff08087812 */ /* 0x000fe400078ec0ff */
[C---:B------:R-:W-:Y:S02]  /*30c0*/  ISETP.NE.AND P3, PT, R7.reuse, RZ, PT ;  /* 0x000000ff0700720c */ /* 0x040fe40003f65270 */
[----:B------:R-:W-:Y:S02]  /*30d0*/  LOP3.LUT R13, R8, 0x800000, RZ, 0xfc, !PT ;  /* 0x00800000080d7812 */ /* 0x000fe400078efcff */
[----:B------:R-:W-:-:S02]  /*30e0*/  ISETP.NE.AND P1, PT, R7, RZ, PT ;  /* 0x000000ff0700720c */ /* 0x000fc40003f25270 */
[----:B------:R-:W-:Y:S02]  /*30f0*/  IADD3 R7, PT, PT, -R7, RZ, RZ ;  /* 0x000000ff07077210 */ /* 0x000fe40007ffe1ff */
[----:B------:R-:W-:Y:S02]  /*3100*/  SHF.L.U32 R12, R13, R12, RZ ;  /* 0x0000000c0d0c7219 */ /* 0x000fe400000006ff */
[----:B------:R-:W-:Y:S02]  /*3110*/  FSETP.NEU.FTZ.AND P0, PT, R9, R20, PT ;  /* 0x000000140900720b */ /* 0x000fe40003f1d000 */
[----:B------:R-:W-:Y:S02]  /*3120*/  SEL R8, R7, RZ, P3 ;  /* 0x000000ff07087207 */ /* 0x000fe40001800000 */
[----:B------:R-:W-:Y:S02]  /*3130*/  ISETP.NE.AND P1, PT, R12, RZ, P1 ;  /* 0x000000ff0c00720c */ /* 0x000fe40000f25270 */
[----:B------:R-:W-:-:S02]  /*3140*/  SHF.R.U32.HI R8, RZ, R8, R13 ;  /* 0x00000008ff087219 */ /* 0x000fc4000001160d */
[----:B------:R-:W-:Y:S02]  /*3150*/  PLOP3.LUT P0, PT, P0, P1, PT, 0xf8, 0x8f ;  /* 0x00000000008f781c */ /* 0x000fe40000703f70 */
[----:B------:R-:W-:Y:S02]  /*3160*/  SHF.R.U32.HI R12, RZ, 0x1, R8 ;  /* 0x00000001ff0c7819 */ /* 0x000fe40000011608 */
[----:B------:R-:W-:-:S04]  /*3170*/  SEL R7, RZ, 0x1, !P0 ;  /* 0x00000001ff077807 */ /* 0x000fc80004000000 */
[----:B------:R-:W-:-:S04]  /*3180*/  LOP3.LUT R7, R7, 0x1, R12, 0xf8, !PT ;  /* 0x0000000107077812 */ /* 0x000fc800078ef80c */
[----:B------:R-:W-:-:S04]  /*3190*/  LOP3.LUT R7, R7, R8, RZ, 0xc0, !PT ;  /* 0x0000000807077212 */ /* 0x000fc800078ec0ff */
[----:B------:R-:W-:-:S04]  /*31a0*/  IADD3 R7, PT, PT, R12, R7, RZ ;  /* 0x000000070c077210 */ /* 0x000fc80007ffe0ff */
[----:B------:R-:W-:Y:S01]  /*31b0*/  LOP3.LUT R0, R7, R0, RZ, 0xfc, !PT ;  /* 0x0000000007007212 */ /* 0x000fe200078efcff */
[----:B------:R-:W-:Y:S06]  /*31c0*/  BRA `(.L_x_48) ;  /* 0x0000000000107947 */ /* 0x000fec0003800000 */
.L_x_47:
[----:B------:R-:W-:-:S04]  /*31d0*/  LOP3.LUT R0, R0, 0x80000000, RZ, 0xc0, !PT ;  /* 0x8000000000007812 */ /* 0x000fc800078ec0ff */
[----:B------:R-:W-:Y:S01]  /*31e0*/  LOP3.LUT R0, R0, 0x7f800000, RZ, 0xfc, !PT ;  /* 0x7f80000000007812 */ /* 0x000fe200078efcff */
[----:B------:R-:W-:Y:S06]  /*31f0*/  BRA `(.L_x_48) ;  /* 0x0000000000047947 */ /* 0x000fec0003800000 */
.L_x_46:
[----:B------:R-:W-:-:S07]  /*3200*/  LEA R0, R9, R0, 0x17 ;  /* 0x0000000009007211 */ /* 0x000fce00078eb8ff */
.L_x_48:
[----:B------:R-:W-:Y:S05]  /*3210*/  BSYNC.RECONVERGENT B1 ;  /* 0x0000000000017941 */ /* 0x000fea0003800200 */
.L_x_45:
[----:B------:R-:W-:Y:S05]  /*3220*/  BRA `(.L_x_49) ;  /* 0x0000000000207947 */ /* 0x000fea0003800000 */
.L_x_44:
[----:B------:R-:W-:-:S04]  /*3230*/  LOP3.LUT R0, R17, 0x80000000, R0, 0x48, !PT ;  /* 0x8000000011007812 */ /* 0x000fc800078e4800 */
[----:B------:R-:W-:Y:S01]  /*3240*/  LOP3.LUT R0, R0, 0x7f800000, RZ, 0xfc, !PT ;  /* 0x7f80000000007812 */ /* 0x000fe200078efcff */
[----:B------:R-:W-:Y:S06]  /*3250*/  BRA `(.L_x_49) ;  /* 0x0000000000147947 */ /* 0x000fec0003800000 */
.L_x_43:
[----:B------:R-:W-:Y:S01]  /*3260*/  LOP3.LUT R0, R17, 0x80000000, R0, 0x48, !PT ;  /* 0x8000000011007812 */ /* 0x000fe200078e4800 */
[----:B------:R-:W-:Y:S06]  /*3270*/  BRA `(.L_x_49) ;  /* 0x00000000000c7947 */ /* 0x000fec0003800000 */
.L_x_42:
[----:B------:R-:W0:Y:S01]  /*3280*/  MUFU.RSQ R0, -QNAN ;  /* 0xffc0000000007908 */ /* 0x000e220000001400 */
[----:B------:R-:W-:Y:S05]  /*3290*/  BRA `(.L_x_49) ;  /* 0x0000000000047947 */ /* 0x000fea0003800000 */
.L_x_41:
[----:B------:R-:W-:-:S07]  /*32a0*/  FADD.FTZ R0, R0, R3 ;  /* 0x0000000300007221 */ /* 0x000fce0000010000 */
.L_x_49:
[----:B------:R-:W-:Y:S05]  /*32b0*/  BSYNC.RECONVERGENT B0 ;  /* 0x0000000000007941 */ /* 0x000fea0003800200 */
.L_x_39:
[----:B------:R-:W-:Y:S01]  /*32c0*/  HFMA2 R9, -RZ, RZ, 0, 0 ;  /* 0x00000000ff097431 */ /* 0x000fe200000001ff */
[----:B------:R-:W-:Y:S02]  /*32d0*/  MOV R8, R2 ;  /* 0x0000000200087202 */ /* 0x000fe40000000f00 */
[----:B0-----:R-:W-:Y:S02]  /*32e0*/  MOV R7, R0 ;  /* 0x0000000000077202 */ /* 0x001fe40000000f00 */
[----:B------:R-:W-:Y:S05]  /*32f0*/  RET.REL.NODEC R8 `(_Z13onlineSoftMaxPfS_ii) ;  /* 0xffffffcc08407950 */ /* 0x000fea0003c3ffff */
.L_x_50:
[----:B------:R-:W-:-:S00]  /*3300*/  BRA `(.L_x_50) ;  /* 0xfffffffc00fc7947 */ /* 0x000fc0000383ffff */
[----:B------:R-:W-:-:S00]  /*3310*/  NOP ;  /* 0x0000000000007918 */ /* 0x000fc00000000000 */
        /* <DEDUP_REMOVED lines=14> */
.L_x_137:


//--------------------- .text._Z11safeSoftMaxPfS_ii --------------------------
	.section	.text._Z11safeSoftMaxPfS_ii,"ax",@progbits
	.align	128
        .global         _Z11safeSoftMaxPfS_ii
        .type           _Z11safeSoftMaxPfS_ii,@function
        .size           _Z11safeSoftMaxPfS_ii,(.L_x_138 - _Z11safeSoftMaxPfS_ii)
        .other          _Z11safeSoftMaxPfS_ii,@"STO_CUDA_ENTRY STV_DEFAULT"
_Z11safeSoftMaxPfS_ii:
.text._Z11safeSoftMaxPfS_ii:
        /* <DEDUP_REMOVED lines=9> */
[----:B------:R-:W-:Y:S01]  /*0090*/  MOV R0, 0xff800000 ;  /* 0xff80000000007802 */ /* 0x000fe20000000f00 */
[----:B------:R-:W1:Y:S01]  /*00a0*/  LDCU.64 UR12, c[0x0][0x358] ;  /* 0x00006b00ff0c77ac */ /* 0x000e620008000a00 */
[----:B0-----:R-:W-:-:S09]  /*00b0*/  UISETP.GE.AND UP0, UPT, UR5, 0x1, UPT ;  /* 0x000000010500788c */ /* 0x001fd2000bf06270 */
[----:B-1----:R-:W-:Y:S05]  /*00c0*/  BRA.U !UP0, `(.L_x_51) ;  /* 0x0000000908207547 */ /* 0x002fea000b800000 */
[----:B------:R-:W-:Y:S02]  /*00d0*/  UISETP.GE.U32.AND UP1, UPT, UR5, 0x10, UPT ;  /* 0x000000100500788c */ /* 0x000fe4000bf26070 */
[----:B------:R-:W-:Y:S01]  /*00e0*/  IMAD R3, R2, UR5, RZ ;  /* 0x0000000502037c24 */ /* 0x000fe2000f8e02ff */
[----:B------:R-:W-:Y:S01]  /*00f0*/  ULOP3.LUT UR8, UR5, 0xf, URZ, 0xc0, !UPT ;  /* 0x0000000f05087892 */ /* 0x000fe2000f8ec0ff */
[----:B------:R-:W-:Y:S01]  /*0100*/  MOV R0, 0xff800000 ;  /* 0xff80000000007802 */ /* 0x000fe20000000f00 */
[----:B------:R-:W-:Y:S02]  /*0110*/  UMOV UR4, URZ ;  /* 0x000000ff00047c82 */ /* 0x000fe40008000000 */
[----:B------:R-:W-:Y:S02]  /*0120*/  UISETP.NE.AND UP0, UPT, UR8, URZ, UPT ;  /* 0x000000ff0800728c */ /* 0x000fe4000bf05270 */
[----:B------:R-:W-:Y:S09]  /*0130*/  BRA.U !UP1, `(.L_x_52) ;  /* 0x0000000109f87547 */ /* 0x000ff2000b800000 */
[----:B------:R-:W0:Y:S01]  /*0140*/  LDCU.64 UR6, c[0x0][0x380] ;  /* 0x00007000ff0677ac */ /* 0x000e220008000a00 */
[----:B------:R-:W-:Y:S02]  /*0150*/  MOV R0, 0xff800000 ;  /* 0xff80000000007802 */ /* 0x000fe40000000f00 */
[----:B------:R-:W-:Y:S01]  /*0160*/  MOV R6, R3 ;  /* 0x0000000300067202 */ /* 0x000fe20000000f00 */
[----:B------:R-:W-:-:S04]  /*0170*/  ULOP3.LUT UR4, UR5, 0x7ffffff0, URZ, 0xc0, !UPT ;  /* 0x7ffffff005047892 */ /* 0x000fc8000f8ec0ff */
[----:B------:R-:W-:Y:S02]  /*0180*/  UIADD3 UR9, UPT, UPT, -UR4, URZ, URZ ;  /* 0x000000ff04097290 */ /* 0x000fe4000fffe1ff */
[----:B0-----:R-:W-:-:S04]  /*0190*/  UIADD3 UR5, UP1, UPT, UR6, 0x20, URZ ;  /* 0x0000002006057890 */ /* 0x001fc8000ff3e0ff */
[----:B------:R-:W-:-:S12]  /*01a0*/  UIADD3.X UR6, UPT, UPT, URZ, UR7, URZ, UP1, !UPT ;  /* 0x00000007ff067290 */ /* 0x000fd80008ffe4ff */
.L_x_53:
        /* <DEDUP_REMOVED lines=18> */
[----:B------:R-:W5:Y:S01]  /*02d0*/  LDG.E R14, desc[UR12][R4.64+0x1c] ;  /* 0x00001c0c040e7981 */ /* 0x000f62000c1e1900 */
[----:B------:R-:W-:Y:S01]  /*02e0*/  UIADD3 UR9, UPT, UPT, UR9, 0x10, URZ ;  /* 0x0000001009097890 */ /* 0x000fe2000fffe0ff */
[----:B------:R-:W-:-:S03]  /*02f0*/  IADD3 R6, PT, PT, R6, 0x10, RZ ;  /* 0x0000001006067810 */ /* 0x000fc60007ffe0ff */
[----:B------:R-:W-:Y:S01]  /*0300*/  UISETP.NE.AND UP1, UPT, UR9, URZ, UPT ;  /* 0x000000ff0900728c */ /* 0x000fe2000bf25270 */
[----:B--2---:R-:W-:-:S04]  /*0310*/  FSETP.GT.AND P0, PT, R15, R0, PT ;  /* 0x000000000f00720b */ /* 0x004fc80003f04000 */
[----:B------:R-:W-:-:S04]  /*0320*/  FSEL R0, R15, R0, P0 ;  /* 0x000000000f007208 */ /* 0x000fc80000000000 */
[----:B---3--:R-:W-:-:S04]  /*0330*/  FSETP.GT.AND P0, PT, R17, R0, PT ;  /* 0x000000001100720b */ /* 0x008fc80003f04000 */
[----:B------:R-:W-:-:S04]  /*0340*/  FSEL R0, R17, R0, P0 ;  /* 0x0000000011007208 */ /* 0x000fc80000000000 */
[----:B----4-:R-:W-:-:S04]  /*0350*/  FSETP.GT.AND P0, PT, R19, R0, PT ;  /* 0x000000001300720b */ /* 0x010fc80003f04000 */
[----:B------:R-:W-:-:S04]  /*0360*/  FSEL R0, R19, R0, P0 ;  /* 0x0000000013007208 */ /* 0x000fc80000000000 */
[----:B-----5:R-:W-:-:S04]  /*0370*/  FSETP.GT.AND P0, PT, R21, R0, PT ;  /* 0x000000001500720b */ /* 0x020fc80003f04000 */
[----:B------:R-:W-:-:S04]  /*0380*/  FSEL R0, R21, R0, P0 ;  /* 0x0000000015007208 */ /* 0x000fc80000000000 */
[----:B------:R-:W-:-:S04]  /*0390*/  FSETP.GT.AND P0, PT, R23, R0, PT ;  /* 0x000000001700720b */ /* 0x000fc80003f04000 */
        /* <DEDUP_REMOVED lines=22> */
[----:B------:R-:W-:Y:S01]  /*0500*/  FSEL R0, R14, R7, P0 ;  /* 0x000000070e007208 */ /* 0x000fe20000000000 */
[----:B------:R-:W-:Y:S08]  /*0510*/  BRA.U UP1, `(.L_x_53) ;  /* 0xfffffffd01247547 */ /* 0x000ff0000b83ffff */
.L_x_52:
        /* <DEDUP_REMOVED lines=12> */
[----:B------:R-:W5:Y:S04]  /*05e0*/  LDG.E R13, desc[UR12][R4.64+0xc] ;  /* 0x00000c0c040d7981 */ /* 0x000f68000c1e1900 */
[----:B------:R-:W5:Y:S04]  /*05f0*/  LDG.E R15, desc[UR12][R4.64+0x10] ;  /* 0x0000100c040f7981 */ /* 0x000f68000c1e1900 */
[----:B------:R-:W5:Y:S04]  /*0600*/  LDG.E R17, desc[UR12][R4.64+0x14] ;  /* 0x0000140c04117981 */ /* 0x000f68000c1e1900 */
[----:B------:R-:W5:Y:S04]  /*0610*/  LDG.E R19, desc[UR12][R4.64+0x18] ;  /* 0x0000180c04137981 */ /* 0x000f68000c1e1900 */
[----:B------:R-:W5:Y:S01]  /*0620*/  LDG.E R21, desc[UR12][R4.64+0x1c] ;  /* 0x00001c0c04157981 */ /* 0x000f62000c1e1900 */
[----:B------:R-:W-:Y:S01]  /*0630*/  UIADD3 UR4, UPT, UPT, UR4, 0x8, URZ ;  /* 0x0000000804047890 */ /* 0x000fe2000fffe0ff */
        /* <DEDUP_REMOVED lines=15> */
[----:B------:R-:W-:-:S09]  /*0730*/  FSEL R0, R21, R0, P0 ;  /* 0x0000000015007208 */ /* 0x000fd20000000000 */
.L_x_54:
[----:B------:R-:W-:Y:S05]  /*0740*/  BRA.U !UP1, `(.L_x_51) ;  /* 0x0000000109807547 */ /* 0x000fea000b800000 */
[----:B------:R-:W-:Y:S02]  /*0750*/  UISETP.GE.U32.AND UP0, UPT, UR6, 0x4, UPT ;  /* 0x000000040600788c */ /* 0x000fe4000bf06070 */
[----:B------:R-:W-:-:S04]  /*0760*/  ULOP3.LUT UR5, UR5, 0x3, URZ, 0xc0, !UPT ;  /* 0x0000000305057892 */ /* 0x000fc8000f8ec0ff */
        /* <DEDUP_REMOVED lines=17> */
[----:B------:R-:W-:-:S09]  /*0880*/  FSEL R0, R13, R0, P0 ;  /* 0x000000000d007208 */ /* 0x000fd20000000000 */
.L_x_55:
[----:B------:R-:W-:Y:S05]  /*0890*/  BRA.U !UP1, `(.L_x_51) ;  /* 0x00000001092c7547 */ /* 0x000fea000b800000 */
[----:B------:R-:W0:Y:S01]  /*08a0*/  LDC.64 R6, c[0x0][0x380] ;  /* 0x0000e000ff067b82 */ /* 0x000e220000000a00 */
[----:B------:R-:W-:Y:S01]  /*08b0*/  IADD3 R3, PT, PT, R3, UR4, RZ ;  /* 0x0000000403037c10 */ /* 0x000fe2000fffe0ff */
[----:B------:R-:W-:-:S12]  /*08c0*/  UIADD3 UR5, UPT, UPT, -UR5, URZ, URZ ;  /* 0x000000ff05057290 */ /* 0x000fd8000fffe1ff */
.L_x_56:
[----:B0-----:R-:W-:-:S06]  /*08d0*/  IMAD.WIDE R4, R3, 0x4, R6 ;  /* 0x0000000403047825 */ /* 0x001fcc00078e0206 */
[----:B------:R-:W2:Y:S01]  /*08e0*/  LDG.E R5, desc[UR12][R4.64] ;  /* 0x0000000c04057981 */ /* 0x000ea2000c1e1900 */
[----:B------:R-:W-:Y:S01]  /*08f0*/  UIADD3 UR5, UPT, UPT, UR5, 0x1, URZ ;  /* 0x0000000105057890 */ /* 0x000fe2000fffe0ff */
[----:B------:R-:W-:-:S03]  /*0900*/  IADD3 R3, PT, PT, R3, 0x1, RZ ;  /* 0x0000000103037810 */ /* 0x000fc60007ffe0ff */
[----:B------:R-:W-:Y:S01]  /*0910*/  UISETP.NE.AND UP0, UPT, UR5, URZ, UPT ;  /* 0x000000ff0500728c */ /* 0x000fe2000bf05270 */
[----:B--2---:R-:W-:-:S04]  /*0920*/  FSETP.GT.AND P0, PT, R5, R0, PT ;  /* 0x000000000500720b */ /* 0x004fc80003f04000 */
[----:B------:R-:W-:-:S04]  /*0930*/  FSEL R0, R5, R0, P0 ;  /* 0x0000000005007208 */ /* 0x000fc80000000000 */
[----:B------:R-:W-:Y:S05]  /*0940*/  BRA.U UP0, `(.L_x_56) ;  /* 0xfffffffd00e07547 */ /* 0x000fea000b83ffff */
.L_x_51:
[----:B------:R-:W0:Y:S01]  /*0950*/  LDCU UR5, c[0x0][0x394] ;  /* 0x00007280ff0577ac */ /* 0x000e220008000800 */
[----:B------:R-:W-:Y:S01]  /*0960*/  HFMA2 R3, -RZ, RZ, 0, 0 ;  /* 0x00000000ff037431 */ /* 0x000fe200000001ff */
[----:B0-----:R-:W-:-:S09]  /*0970*/  UISETP.GE.AND UP0, UPT, UR5, 0x1, UPT ;  /* 0x000000010500788c */ /* 0x001fd2000bf06270 */
[----:B------:R-:W-:Y:S05]  /*0980*/  BRA.U !UP0, `(.L_x_57) ;  /* 0x0000000d08cc7547 */ /* 0x000fea000b800000 */
[----:B------:R-:W-:Y:S02]  /*0990*/  UISETP.GE.U32.AND UP1, UPT, UR5, 0x8, UPT ;  /* 0x000000080500788c */ /* 0x000fe4000bf26070 */
[----:B------:R-:W-:Y:S01]  /*09a0*/  IMAD R8, R2, UR5, RZ ;  /* 0x0000000502087c24 */ /* 0x000fe2000f8e02ff */
[----:B------:R-:W-:Y:S01]  /*09b0*/  ULOP3.LUT UR14, UR5, 0x7, URZ, 0xc0, !UPT ;  /* 0x00000007050e7892 */ /* 0x000fe2000f8ec0ff */
[----:B------:R-:W-:Y:S01]  /*09c0*/  MOV R3, RZ ;  /* 0x000000ff00037202 */ /* 0x000fe20000000f00 */
[----:B------:R-:W-:Y:S02]  /*09d0*/  UMOV UR4, URZ ;  /* 0x000000ff00047c82 */ /* 0x000fe40008000000 */
[----:B------:R-:W-:Y:S02]  /*09e0*/  UISETP.NE.AND UP0, UPT, UR14, URZ, UPT ;  /* 0x000000ff0e00728c */ /* 0x000fe4000bf05270 */
[----:B------:R-:W-:Y:S09]  /*09f0*/  BRA.U !UP1, `(.L_x_58) ;  /* 0x0000000509d47547 */ /* 0x000ff2000b800000 */
[----:B------:R-:W0:Y:S01]  /*0a00*/  LDCU.128 UR8, c[0x0][0x380] ;  /* 0x00007000ff0877ac */ /* 0x000e220008000c00 */
[----:B------:R-:W-:Y:S02]  /*0a10*/  MOV R3, RZ ;  /* 0x000000ff00037202 */ /* 0x000fe40000000f00 */
[----:B------:R-:W-:Y:S01]  /*0a20*/  MOV R9, R8 ;  /* 0x0000000800097202 */ /* 0x000fe20000000f00 */
[----:B------:R-:W-:Y:S02]  /*0a30*/  ULOP3.LUT UR4, UR5, 0x7ffffff8, URZ, 0xc0, !UPT ;  /* 0x7ffffff805047892 */ /* 0x000fe4000f8ec0ff */
[----:B0-----:R-:W-:Y:S02]  /*0a40*/  UIADD3 UR7, UP1, UPT, UR8, 0x10, URZ ;  /* 0x0000001008077890 */ /* 0x001fe4000ff3e0ff */
[----:B------:R-:W-:Y:S02]  /*0a50*/  UIADD3 UR5, UP2, UPT, UR10, 0x10, URZ ;  /* 0x000000100a057890 */ /* 0x000fe4000ff5e0ff */
[----:B------:R-:W-:-:S02]  /*0a60*/  UIADD3 UR10, UPT, UPT, -UR4, URZ, URZ ;  /* 0x000000ff040a7290 */ /* 0x000fc4000fffe1ff */
[----:B------:R-:W-:Y:S02]  /*0a70*/  UIADD3.X UR8, UPT, UPT, URZ, UR9, URZ, UP1, !UPT ;  /* 0x00000009ff087290 */ /* 0x000fe40008ffe4ff */
[----:B------:R-:W-:-:S12]  /*0a80*/  UIADD3.X UR6, UPT, UPT, URZ, UR11, URZ, UP2, !UPT ;  /* 0x0000000bff067290 */ /* 0x000fd800097fe4ff */
.L_x_59:
[----:B------:R-:W-:Y:S02]  /*0a90*/  MOV R4, UR7 ;  /* 0x0000000700047c02 */ /* 0x000fe40008000f00 */
[----:B------:R-:W-:-:S03]  /*0aa0*/  MOV R5, UR8 ;  /* 0x0000000800057c02 */ /* 0x000fc60008000f00 */
[----:B------:R-:W-:-:S05]  /*0ab0*/  IMAD.WIDE R4, R9, 0x4, R4 ;  /* 0x0000000409047825 */ /* 0x000fca00078e0204 */
[----:B-1----:R-:W2:Y:S01]  /*0ac0*/  LDG.E R7, desc[UR12][R4.64+-0x10] ;  /* 0xfffff00c04077981 */ /* 0x002ea2000c1e1900 */
[----:B------:R-:W-:Y:S01]  /*0ad0*/  HFMA2 R10, -RZ, RZ, 0.96630859375, -0.0022525787353515625 ;  /* 0x3bbb989dff0a7431 */ /* 0x000fe200000001ff */
[----:B------:R-:W-:Y:S01]  /*0ae0*/  MOV R11, 0x437c0000 ;  /* 0x437c0000000b7802 */ /* 0x000fe20000000f00 */
[----:B--2---:R-:W-:-:S04]  /*0af0*/  FADD R7, R7, -R0 ;  /* 0x8000000007077221 */ /* 0x004fc80000000000 */
[----:B------:R-:W-:-:S04]  /*0b00*/  FFMA.SAT R6, R7, R10, 0.5 ;  /* 0x3f00000007067423 */ /* 0x000fc8000000200a */
[----:B------:R-:W-:-:S04]  /*0b10*/  FFMA.RM R12, R6, R11, 12582913 ;  /* 0x4b400001060c7423 */ /* 0x000fc8000000400b */
[C---:B------:R-:W-:Y:S01]  /*0b20*/  FADD R6, R12.reuse, -12583039 ;  /* 0xcb40007f0c067421 */ /* 0x040fe20000000000 */
[----:B------:R-:W-:-:S03]  /*0b30*/  SHF.L.U32 R12, R12, 0x17, RZ ;  /* 0x000000170c0c7819 */ /* 0x000fc600000006ff */
[----:B------:R-:W-:-:S04]  /*0b40*/  FFMA R6, R7, 1.4426950216293334961, -R6 ;  /* 0x3fb8aa3b07067823 */ /* 0x000fc80000000806 */
[----:B------:R-:W-:Y:S01]  /*0b50*/  FFMA R13, R7, 1.925963033500011079e-08, R6 ;  /* 0x32a57060070d7823 */ /* 0x000fe20000000006 */
[----:B------:R-:W-:Y:S02]  /*0b60*/  MOV R6, UR5 ;  /* 0x0000000500067c02 */ /* 0x000fe40008000f00 */
[----:B------:R-:W-:-:S03]  /*0b70*/  MOV R7, UR6 ;  /* 0x0000000600077c02 */ /* 0x000fc60008000f00 */
[----:B------:R-:W0:Y:S01]  /*0b80*/  MUFU.EX2 R13, R13 ;  /* 0x0000000d000d7308 */ /* 0x000e220000000800 */
[----:B------:R-:W-:-:S04]  /*0b90*/  IMAD.WIDE R6, R9, 0x4, R6 ;  /* 0x0000000409067825 */ /* 0x000fc800078e0206 */
[----:B0-----:R-:W-:-:S05]  /*0ba0*/  FMUL R12, R12, R13 ;  /* 0x0000000d0c0c7220 */ /* 0x001fca0000400000 */
[----:B------:R0:W-:Y:S04]  /*0bb0*/  STG.E desc[UR12][R6.64+-0x10], R12 ;  /* 0xfffff00c06007986 */ /* 0x0001e8000c10190c */
[----:B------:R-:W2:Y:S02]  /*0bc0*/  LDG.E R15, desc[UR12][R4.64+-0xc] ;  /* 0xfffff40c040f7981 */ /* 0x000ea4000c1e1900 */
[----:B--2---:R-:W-:-:S04]  /*0bd0*/  FADD R15, R15, -R0 ;  /* 0x800000000f0f7221 */ /* 0x004fc80000000000 */
[----:B------:R-:W-:-:S04]  /*0be0*/  FFMA.SAT R14, R15, R10, 0.5 ;  /* 0x3f0000000f0e7423 */ /* 0x000fc8000000200a */
[----:B------:R-:W-:-:S04]  /*0bf0*/  FFMA.RM R14, R14, R11, 12582913 ;  /* 0x4b4000010e0e7423 */ /* 0x000fc8000000400b */
[C---:B------:R-:W-:Y:S01]  /*0c00*/  FADD R16, R14.reuse, -12583039 ;  /* 0xcb40007f0e107421 */ /* 0x040fe20000000000 */
[----:B------:R-:W-:-:S03]  /*0c10*/  SHF.L.U32 R13, R14, 0x17, RZ ;  /* 0x000000170e0d7819 */ /* 0x000fc600000006ff */
[----:B------:R-:W-:-:S04]  /*0c20*/  FFMA R16, R15, 1.4426950216293334961, -R16 ;  /* 0x3fb8aa3b0f107823 */ /* 0x000fc80000000810 */
[----:B------:R-:W-:-:S06]  /*0c30*/  FFMA R16, R15, 1.925963033500011079e-08, R16 ;  /* 0x32a570600f107823 */ /* 0x000fcc0000000010 */
[----:B------:R-:W1:Y:S02]  /*0c40*/  MUFU.EX2 R16, R16 ;  /* 0x0000001000107308 */ /* 0x000e640000000800 */
[----:B-1----:R-:W-:-:S05]  /*0c50*/  FMUL R13, R13, R16 ;  /* 0x000000100d0d7220 */ /* 0x002fca0000400000 */
[----:B------:R1:W-:Y:S04]  /*0c60*/  STG.E desc[UR12][R6.64+-0xc], R13 ;  /* 0xfffff40d06007986 */ /* 0x0003e8000c10190c */
[----:B------:R-:W2:Y:S02]  /*0c70*/  LDG.E R15, desc[UR12][R4.64+-0x8] ;  /* 0xfffff80c040f7981 */ /* 0x000ea4000c1e1900 */
[----:B--2---:R-:W-:-:S04]  /*0c80*/  FADD R15, R15, -R0 ;  /* 0x800000000f0f7221 */ /* 0x004fc80000000000 */
[----:B------:R-:W-:-:S04]  /*0c90*/  FFMA.SAT R14, R15, R10, 0.5 ;  /* 0x3f0000000f0e7423 */ /* 0x000fc8000000200a */
[----:B------:R-:W-:-:S04]  /*0ca0*/  FFMA.RM R14, R14, R11, 12582913 ;  /* 0x4b4000010e0e7423 */ /* 0x000fc8000000400b */
[----:B------:R-:W-:-:S04]  /*0cb0*/  FADD R18, R14, -12583039 ;  /* 0xcb40007f0e127421 */ /* 0x000fc80000000000 */
[----:B------:R-:W-:-:S04]  /*0cc0*/  FFMA R18, R15, 1.4426950216293334961, -R18 ;  /* 0x3fb8aa3b0f127823 */ /* 0x000fc80000000812 */
[----:B------:R-:W-:Y:S01]  /*0cd0*/  FFMA R18, R15, 1.925963033500011079e-08, R18 ;  /* 0x32a570600f127823 */ /* 0x000fe20000000012 */
[----:B------:R-:W-:-:S05]  /*0ce0*/  SHF.L.U32 R15, R14, 0x17, RZ ;  /* 0x000000170e0f7819 */ /* 0x000fca00000006ff */
[----:B------:R-:W2:Y:S02]  /*0cf0*/  MUFU.EX2 R18, R18 ;  /* 0x0000001200127308 */ /* 0x000ea40000000800 */
[----:B--2---:R-:W-:-:S05]  /*0d00*/  FMUL R15, R15, R18 ;  /* 0x000000120f0f7220 */ /* 0x004fca0000400000 */
        /* <DEDUP_REMOVED lines=45> */
[----:B------:R-:W2:Y:S01]  /*0fe0*/  LDG.E R5, desc[UR12][R4.64+0xc] ;  /* 0x00000c0c04057981 */ /* 0x000ea2000c1e1900 */
[----:B0-----:R-:W-:Y:S01]  /*0ff0*/  FADD R12, R12, R3 ;  /* 0x000000030c0c7221 */ /* 0x001fe20000000000 */
[----:B------:R-:W-:Y:S01]  /*1000*/  UIADD3 UR10, UPT, UPT, UR10, 0x8, URZ ;  /* 0x000000080a0a7890 */ /* 0x000fe2000fffe0ff */
[----:B------:R-:W-:Y:S02]  /*1010*/  IADD3 R9, PT, PT, R9, 0x8, RZ ;  /* 0x0000000809097810 */ /* 0x000fe40007ffe0ff */
[----:B------:R-:W-:Y:S01]  /*1020*/  FADD R12, R12, R13 ;  /* 0x0000000d0c0c7221 */ /* 0x000fe20000000000 */
[----:B------:R-:W-:-:S03]  /*1030*/  UISETP.NE.AND UP1, UPT, UR10, URZ, UPT ;  /* 0x000000ff0a00728c */ /* 0x000fc6000bf25270 */
[----:B------:R-:W-:-:S04]  /*1040*/  FADD R12, R12, R15 ;  /* 0x0000000f0c0c7221 */ /* 0x000fc80000000000 */
[----:B------:R-:W-:-:S04]  /*1050*/  FADD R12, R12, R17 ;  /* 0x000000110c0c7221 */ /* 0x000fc80000000000 */
[----:B------:R-:W-:-:S04]  /*1060*/  FADD R12, R12, R19 ;  /* 0x000000130c0c7221 */ /* 0x000fc80000000000 */
[----:B------:R-:W-:-:S04]  /*1070*/  FADD R12, R12, R21 ;  /* 0x000000150c0c7221 */ /* 0x000fc80000000000 */
[----:B------:R-:W-:Y:S01]  /*1080*/  FADD R12, R12, R23 ;  /* 0x000000170c0c7221 */ /* 0x000fe20000000000 */
        /* <DEDUP_REMOVED lines=8> */
[----:B0-----:R-:W-:-:S04]  /*1110*/  FMUL R11, R10, R11 ;  /* 0x0000000b0a0b7220 */ /* 0x001fc80000400000 */
[----:B------:R-:W-:Y:S01]  /*1120*/  FADD R3, R12, R11 ;  /* 0x0000000b0c037221 */ /* 0x000fe20000000000 */
[----:B------:R1:W-:Y:S01]  /*1130*/  STG.E desc[UR12][R6.64+0xc], R11 ;  /* 0x00000c0b06007986 */ /* 0x0003e2000c10190c */
[----:B------:R-:W-:Y:S05]  /*1140*/  BRA.U UP1, `(.L_x_59) ;  /* 0xfffffff901507547 */ /* 0x000fea000b83ffff */
.L_x_58:
[----:B------:R-:W-:Y:S05]  /*1150*/  BRA.U !UP0, `(.L_x_57) ;  /* 0x0000000508d87547 */ /* 0x000fea000b800000 */
[----:B------:R-:W0:Y:S01]  /*1160*/  LDCU UR5, c[0x0][0x394] ;  /* 0x00007280ff0577ac */ /* 0x000e220008000800 */
[----:B------:R-:W-:Y:S02]  /*1170*/  UISETP.GE.U32.AND UP0, UPT, UR14, 0x4, UPT ;  /* 0x000000040e00788c */ /* 0x000fe4000bf06070 */
[----:B0-----:R-:W-:-:S04]  /*1180*/  ULOP3.LUT UR6, UR5, 0x3, URZ, 0xc0, !UPT ;  /* 0x0000000305067892 */ /* 0x001fc8000f8ec0ff */
[----:B------:R-:W-:-:S03]  /*1190*/  UISETP.NE.AND UP1, UPT, UR6, URZ, UPT ;  /* 0x000000ff0600728c */ /* 0x000fc6000bf25270 */
[----:B------:R-:W-:Y:S08]  /*11a0*/  BRA.U !UP0, `(.L_x_60) ;  /* 0x0000000108e07547 */ /* 0x000ff0000b800000 */
[----:B------:R-:W0:Y:S01]  /*11b0*/  LDC.64 R4, c[0x0][0x380] ;  /* 0x0000e000ff047b82 */ /* 0x000e220000000a00 */
[----:B-1----:R-:W-:-:S05]  /*11c0*/  IADD3 R11, PT, PT, R8, UR4, RZ ;  /* 0x00000004080b7c10 */ /* 0x002fca000fffe0ff */
[----:B0-----:R-:W-:-:S05]  /*11d0*/  IMAD.WIDE R4, R11, 0x4, R4 ;  /* 0x000000040b047825 */ /* 0x001fca00078e0204 */
[----:B------:R-:W2:Y:S01]  /*11e0*/  LDG.E R7, desc[UR12][R4.64] ;  /* 0x0000000c04077981 */ /* 0x000ea2000c1e1900 */
[----:B------:R-:W-:Y:S01]  /*11f0*/  HFMA2 R9, -RZ, RZ, 0.96630859375, -0.0022525787353515625 ;  /* 0x3bbb989dff097431 */ /* 0x000fe200000001ff */
[----:B------:R-:W-:Y:S01]  /*1200*/  MOV R10, 0x437c0000 ;  /* 0x437c0000000a7802 */ /* 0x000fe20000000f00 */
[----:B--2---:R-:W-:-:S04]  /*1210*/  FADD R12, R7, -R0 ;  /* 0x80000000070c7221 */ /* 0x004fc80000000000 */
[----:B------:R-:W-:-:S04]  /*1220*/  FFMA.SAT R7, R12, R9, 0.5 ;  /* 0x3f0000000c077423 */ /* 0x000fc80000002009 */
[----:B------:R-:W-:Y:S02]  /*1230*/  FFMA.RM R13, R7, R10, 12582913 ;  /* 0x4b400001070d7423 */ /* 0x000fe4000000400a */
[----:B------:R-:W0:Y:S02]  /*1240*/  LDC.64 R6, c[0x0][0x388] ;  /* 0x0000e200ff067b82 */ /* 0x000e240000000a00 */
[C---:B------:R-:W-:Y:S01]  /*1250*/  FADD R15, R13.reuse, -12583039 ;  /* 0xcb40007f0d0f7421 */ /* 0x040fe20000000000 */
[----:B------:R-:W-:-:S03]  /*1260*/  SHF.L.U32 R13, R13, 0x17, RZ ;  /* 0x000000170d0d7819 */ /* 0x000fc600000006ff */
[----:B------:R-:W-:-:S04]  /*1270*/  FFMA R15, R12, 1.4426950216293334961, -R15 ;  /* 0x3fb8aa3b0c0f7823 */ /* 0x000fc8000000080f */
[----:B------:R-:W-:-:S04]  /*1280*/  FFMA R15, R12, 1.925963033500011079e-08, R15 ;  /* 0x32a570600c0f7823 */ /* 0x000fc8000000000f */
[----:B------:R-:W1:Y:S01]  /*1290*/  MUFU.EX2 R12, R15 ;  /* 0x0000000f000c7308 */ /* 0x000e620000000800 */
[----:B0-----:R-:W-:-:S04]  /*12a0*/  IMAD.WIDE R6, R11, 0x4, R6 ;  /* 0x000000040b067825 */ /* 0x001fc800078e0206 */
[----:B-1----:R-:W-:-:S05]  /*12b0*/  FMUL R11, R13, R12 ;  /* 0x0000000c0d0b7220 */ /* 0x002fca0000400000 */
        /* <DEDUP_REMOVED lines=8> */
[----:B------:R-:W-:-:S04]  /*1340*/  FFMA R17, R12, 1.925963033500011079e-08, R17 ;  /* 0x32a570600c117823 */ /* 0x000fc80000000011 */
[----:B------:R-:W1:Y:S02]  /*1350*/  MUFU.EX2 R12, R17 ;  /* 0x00000011000c7308 */ /* 0x000e640000000800 */
        /* <DEDUP_REMOVED lines=13> */
[----:B------:R1:W2:Y:S01]  /*1430*/  LDG.E R5, desc[UR12][R4.64+0xc] ;  /* 0x00000c0c04057981 */ /* 0x0002a2000c1e1900 */
[----:B------:R-:W-:Y:S01]  /*1440*/  UIADD3 UR4, UPT, UPT, UR4, 0x4, URZ ;  /* 0x0000000404047890 */ /* 0x000fe2000fffe0ff */
[----:B-1----:R-:W-:-:S04]  /*1450*/  FADD R4, R3, R11 ;  /* 0x0000000b03047221 */ /* 0x002fc80000000000 */
        /* <DEDUP_REMOVED lines=10> */
[----:B-1----:R-:W-:-:S04]  /*1500*/  FMUL R9, R9, R10 ;  /* 0x0000000a09097220 */ /* 0x002fc80000400000 */
[----:B------:R-:W-:Y:S01]  /*1510*/  FADD R3, R4, R9 ;  /* 0x0000000904037221 */ /* 0x000fe20000000000 */
[----:B------:R0:W-:Y:S06]  /*1520*/  STG.E desc[UR12][R6.64+0xc], R9 ;  /* 0x00000c0906007986 */ /* 0x0001ec000c10190c */
.L_x_60:
[----:B------:R-:W-:Y:S05]  /*1530*/  BRA.U !UP1, `(.L_x_57) ;  /* 0x0000000109e07547 */ /* 0x000fea000b800000 */
[----:B------:R-:W-:Y:S02]  /*1540*/  UISETP.NE.AND UP0, UPT, UR6, 0x1, UPT ;  /* 0x000000010600788c */ /* 0x000fe4000bf05270 */
[----:B------:R-:W-:-:S04]  /*1550*/  ULOP3.LUT UR5, UR5, 0x1, URZ, 0xc0, !UPT ;  /* 0x0000000105057892 */ /* 0x000fc8000f8ec0ff */
[----:B------:R-:W-:-:S03]  /*1560*/  UISETP.NE.U32.AND UP1, UPT, UR5, 0x1, UPT ;  /* 0x000000010500788c */ /* 0x000fc6000bf25070 */
[----:B------:R-:W-:Y:S08]  /*1570*/  BRA.U !UP0, `(.L_x_61) ;  /* 0x0000000108807547 */ /* 0x000ff0000b800000 */
[----:B------:R-:W2:Y:S01]  /*1580*/  LDC.64 R4, c[0x0][0x380] ;  /* 0x0000e000ff047b82 */ /* 0x000ea20000000a00 */
[----:B01----:R-:W-:-:S05]  /*1590*/  IADD3 R11, PT, PT, R8, UR4, RZ ;  /* 0x00000004080b7c10 */ /* 0x003fca000fffe0ff */
[----:B--2---:R-:W-:-:S05]  /*15a0*/  IMAD.WIDE R4, R11, 0x4, R4 ;  /* 0x000000040b047825 */ /* 0x004fca00078e0204 */
        /* <DEDUP_REMOVED lines=15> */
[----:B------:R-:W3:Y:S01]  /*16a0*/  LDG.E R5, desc[UR12][R4.64+0x4] ;  /* 0x0000040c04057981 */ /* 0x000ee2000c1e1900 */
[----:B------:R-:W-:Y:S01]  /*16b0*/  FADD R3, R3, R9 ;  /* 0x0000000903037221 */ /* 0x000fe20000000000 */
[----:B------:R-:W-:Y:S01]  /*16c0*/  UIADD3 UR4, UPT, UPT, UR4, 0x2, URZ ;  /* 0x0000000204047890 */ /* 0x000fe2000fffe0ff */
[----:B---3--:R-:W-:-:S04]  /*16d0*/  FADD R10, R5, -R0 ;  /* 0x80000000050a7221 */ /* 0x008fc80000000000 */
        /* <DEDUP_REMOVED lines=9> */
[----:B------:R2:W-:Y:S06]  /*1770*/  STG.E desc[UR12][R6.64+0x4], R10 ;  /* 0x0000040a06007986 */ /* 0x0005ec000c10190c */
.L_x_61:
[----:B------:R-:W-:Y:S05]  /*1780*/  BRA.U UP1, `(.L_x_57) ;  /* 0x00000001014c7547 */ /* 0x000fea000b800000 */
[----:B------:R-:W3:Y:S01]  /*1790*/  LDC.64 R4, c[0x0][0x380] ;  /* 0x0000e000ff047b82 */ /* 0x000ee20000000a00 */
[----:B0-2---:R-:W-:-:S05]  /*17a0*/  IADD3 R9, PT, PT, R8, UR4, RZ ;  /* 0x0000000408097c10 */ /* 0x005fca000fffe0ff */
[----:B---3--:R-:W-:-:S06]  /*17b0*/  IMAD.WIDE R4, R9, 0x4, R4 ;  /* 0x0000000409047825 */ /* 0x008fcc00078e0204 */
[----:B------:R-:W2:Y:S01]  /*17c0*/  LDG.E R5, desc[UR12][R4.64] ;  /* 0x0000000c04057981 */ /* 0x000ea2000c1e1900 */
[----:B-1----:R-:W-:Y:S01]  /*17d0*/  HFMA2 R7, -RZ, RZ, 0.96630859375, -0.0022525787353515625 ;  /* 0x3bbb989dff077431 */ /* 0x002fe200000001ff */
        /* <DEDUP_REMOVED lines=8> */
[----:B------:R-:W-:-:S06]  /*1860*/  FFMA R11, R0, 1.925963033500011079e-08, R11 ;  /* 0x32a57060000b7823 */ /* 0x000fcc000000000b */
[----:B------:R-:W1:Y:S01]  /*1870*/  MUFU.EX2 R11, R11 ;  /* 0x0000000b000b7308 */ /* 0x000e620000000800 */
[----:B0-----:R-:W-:-:S04]  /*1880*/  IMAD.WIDE R4, R9, 0x4, R6 ;  /* 0x0000000409047825 */ /* 0x001fc800078e0206 */
[----:B-1----:R-:W-:-:S04]  /*1890*/  FMUL R8, R8, R11 ;  /* 0x0000000b08087220 */ /* 0x002fc80000400000 */
[----:B------:R-:W-:Y:S01]  /*18a0*/  FADD R3, R3, R8 ;  /* 0x0000000803037221 */ /* 0x000fe20000000000 */
[----:B------:R3:W-:Y:S06]  /*18b0*/  STG.E desc[UR12][R4.64], R8 ;  /* 0x0000000804007986 */ /* 0x0007ec000c10190c */
.L_x_57:
[----:B---3--:R-:W3:Y:S02]  /*18c0*/  LDC R5, c[0x0][0x394] ;  /* 0x0000e500ff057b82 */ /* 0x008ee40000000800 */
[----:B---3--:R-:W-:-:S13]  /*18d0*/  ISETP.GE.AND P0, PT, R5, 0x1, PT ;  /* 0x000000010500780c */ /* 0x008fda0003f06270 */
[----:B------:R-:W-:Y:S05]  /*18e0*/  @!P0 EXIT ;  /* 0x000000000000894d */ /* 0x000fea0003800000 */
[C---:B------:R-:W-:Y:S01]  /*18f0*/  ISETP.GE.U32.AND P0, PT, R5.reuse, 0x10, PT ;  /* 0x000000100500780c */ /* 0x040fe20003f06070 */
[----:B012---:R-:W-:Y:S02]  /*1900*/  HFMA2 R7, -RZ, RZ, 0, 0 ;  /* 0x00000000ff077431 */ /* 0x007fe400000001ff */
[----:B------:R-:W-:Y:S01]  /*1910*/  IMAD R2, R2, R5, RZ ;  /* 0x0000000502027224 */ /* 0x000fe200078e02ff */
[----:B------:R-:W-:-:S09]  /*1920*/  LOP3.LUT R11, R5, 0xf, RZ, 0xc0, !PT ;  /* 0x0000000f050b7812 */ /* 0x000fd200078ec0ff */
[----:B------:R-:W-:Y:S05]  /*1930*/  @!P0 BRA `(.L_x_62) ;  /* 0x0000001000108947 */ /* 0x000fea0003800000 */
[----:B------:R-:W0:Y:S01]  /*1940*/  LDCU.64 UR4, c[0x0][0x388] ;  /* 0x00007100ff0477ac */ /* 0x000e220008000a00 */
[----:B------:R-:W-:Y:S02]  /*1950*/  LOP3.LUT R7, R5, 0x7ffffff0, RZ, 0xc0, !PT ;  /* 0x7ffffff005077812 */ /* 0x000fe400078ec0ff */
[----:B------:R-:W-:Y:S02]  /*1960*/  MOV R6, R2 ;  /* 0x0000000200067202 */ /* 0x000fe40000000f00 */
[----:B------:R-:W-:Y:S01]  /*1970*/  IADD3 R8, PT, PT, -R7, RZ, RZ ;  /* 0x000000ff07087210 */ /* 0x000fe20007ffe1ff */
[----:B0-----:R-:W-:-:S04]  /*1980*/  UIADD3 UR4, UP0, UPT, UR4, 0x20, URZ ;  /* 0x0000002004047890 */ /* 0x001fc8000ff1e0ff */
[----:B------:R-:W-:-:S12]  /*1990*/  UIADD3.X UR5, UPT, UPT, URZ, UR5, URZ, UP0, !UPT ;  /* 0x00000005ff057290 */ /* 0x000fd800087fe4ff */
.L_x_95:
[----:B0-----:R-:W-:Y:S02]  /*19a0*/  MOV R4, UR4 ;  /* 0x0000000400047c02 */ /* 0x001fe40008000f00 */
[----:B------:R-:W-:-:S03]  /*19b0*/  MOV R5, UR5 ;  /* 0x0000000500057c02 */ /* 0x000fc60008000f00 */
[----:B------:R-:W-:-:S05]  /*19c0*/  IMAD.WIDE R4, R6, 0x4, R4 ;  /* 0x0000000406047825 */ /* 0x000fca00078e0204 */
[----:B------:R-:W2:Y:S01]  /*19d0*/  LDG.E R0, desc[UR12][R4.64+-0x20] ;  /* 0xffffe00c04007981 */ /* 0x000ea2000c1e1900 */
[----:B------:R-:W0:Y:S01]  /*19e0*/  MUFU.RCP R10, R3 ;  /* 0x00000003000a7308 */ /* 0x000e220000001000 */
[----:B------:R-:W-:Y:S01]  /*19f0*/  IADD3 R8, PT, PT, R8, 0x10, RZ ;  /* 0x0000001008087810 */ /* 0x000fe20007ffe0ff */
[----:B------:R-:W-:Y:S03]  /*1a00*/  BSSY.RECONVERGENT B2, `(.L_x_63) ;  /* 0x000000b000027945 */ /* 0x000fe60003800200 */
[----:B------:R-:W-:Y:S01]  /*1a10*/  ISETP.NE.AND P2, PT, R8, RZ, PT ;  /* 0x000000ff0800720c */ /* 0x000fe20003f45270 */
[----:B0-----:R-:W-:-:S04]  /*1a20*/  FFMA R9, R10, -R3, 1 ;  /* 0x3f8000000a097423 */ /* 0x001fc80000000803 */
[----:B------:R-:W-:Y:S01]  /*1a30*/  FFMA R9, R10, R9, R10 ;  /* 0x000000090a097223 */ /* 0x000fe2000000000a */
[----:B--2---:R-:W0:Y:S03]  /*1a40*/  FCHK P0, R0, R3 ;  /* 0x0000000300007302 */ /* 0x004e260000000000 */
[----:B------:R-:W-:-:S04]  /*1a50*/  FFMA R10, R0, R9, RZ ;  /* 0x00000009000a7223 */ /* 0x000fc800000000ff */
[----:B------:R-:W-:-:S04]  /*1a60*/  FFMA R12, R10, -R3, R0 ;  /* 0x800000030a0c7223 */ /* 0x000fc80000000000 */
[----:B------:R-:W-:Y:S01]  /*1a70*/  FFMA R9, R9, R12, R10 ;  /* 0x0000000c09097223 */ /* 0x000fe2000000000a */
[----:B0-----:R-:W-:Y:S06]  /*1a80*/  @!P0 BRA `(.L_x_64) ;  /* 0x0000000000088947 */ /* 0x001fec0003800000 */
[----:B------:R-:W-:-:S07]  /*1a90*/  MOV R12, 0x1ab0 ;  /* 0x00001ab0000c7802 */ /* 0x000fce0000000f00 */
[----:B------:R-:W-:Y:S05]  /*1aa0*/  CALL.REL.NOINC `($__internal_1_$__cuda_sm3x_div_rn_noftz_f32_slowpath) ;  /* 0x0000001c00547944 */ /* 0x000fea0003c00000 */
.L_x_64:
[----:B------:R-:W-:Y:S05]  /*1ab0*/  BSYNC.RECONVERGENT B2 ;  /* 0x0000000000027941 */ /* 0x000fea0003800200 */
.L_x_63:
[----:B------:R-:W2:Y:S01]  /*1ac0*/  LDG.E R15, desc[UR12][R4.64+-0x1c] ;  /* 0xffffe40c040f7981 */ /* 0x000ea2000c1e1900 */
[----:B------:R-:W0:Y:S01]  /*1ad0*/  MUFU.RCP R0, R3 ;  /* 0x0000000300007308 */ /* 0x000e220000001000 */
[----:B------:R-:W-:Y:S02]  /*1ae0*/  BSSY.RECONVERGENT B2, `(.L_x_65) ;  /* 0x000000d000027945 */ /* 0x000fe40003800200 */
[----:B------:R1:W-:Y:S01]  /*1af0*/  STG.E desc[UR12][R4.64+-0x20], R9 ;  /* 0xffffe00904007986 */ /* 0x0003e2000c10190c */
[----:B0-----:R-:W-:-:S04]  /*1b00*/  FFMA R13, R0, -R3, 1 ;  /* 0x3f800000000d7423 */ /* 0x001fc80000000803 */
[----:B------:R-:W-:Y:S01]  /*1b10*/  FFMA R0, R0, R13, R0 ;  /* 0x0000000d00007223 */ /* 0x000fe20000000000 */
[----:B--2---:R-:W0:Y:S03]  /*1b20*/  FCHK P0, R15, R3 ;  /* 0x000000030f007302 */ /* 0x004e260000000000 */
[----:B------:R-:W-:-:S04]  /*1b30*/  FFMA R10, R0, R15, RZ ;  /* 0x0000000f000a7223 */ /* 0x000fc800000000ff */
[----:B------:R-:W-:-:S04]  /*1b40*/  FFMA R13, R10, -R3, R15 ;  /* 0x800000030a0d7223 */ /* 0x000fc8000000000f */
[----:B------:R-:W-:Y:S01]  /*1b50*/  FFMA R13, R0, R13, R10 ;  /* 0x0000000d000d7223 */ /* 0x000fe2000000000a */
[----:B01----:R-:W-:Y:S06]  /*1b60*/  @!P0 BRA `(.L_x_66) ;  /* 0x0000000000108947 */ /* 0x003fec0003800000 */
[----:B------:R-:W-:Y:S02]  /*1b70*/  MOV R0, R15 ;  /* 0x0000000f00007202 */ /* 0x000fe40000000f00 */
[----:B------:R-:W-:-:S07]  /*1b80*/  MOV R12, 0x1ba0 ;  /* 0x00001ba0000c7802 */ /* 0x000fce0000000f00 */
[----:B------:R-:W-:Y:S05]  /*1b90*/  CALL.REL.NOINC `($__internal_1_$__cuda_sm3x_div_rn_noftz_f32_slowpath) ;  /* 0x0000001c00187944 */ /* 0x000fea0003c00000 */
[----:B------:R-:W-:-:S07]  /*1ba0*/  MOV R13, R9 ;  /* 0x00000009000d7202 */ /* 0x000fce0000000f00 */
.L_x_66:
[----:B------:R-:W-:Y:S05]  /*1bb0*/  BSYNC.RECONVERGENT B2 ;  /* 0x0000000000027941 */ /* 0x000fea0003800200 */
.L_x_65:
        /* <DEDUP_REMOVED lines=14> */
.L_x_68:
[----:B------:R-:W-:Y:S05]  /*1ca0*/  BSYNC.RECONVERGENT B2 ;  /* 0x0000000000027941 */ /* 0x000fea0003800200 */
.L_x_67:
        /* <DEDUP_REMOVED lines=15> */
.L_x_70:
[----:B------:R-:W-:Y:S05]  /*1da0*/  BSYNC.RECONVERGENT B2 ;  /* 0x0000000000027941 */ /* 0x000fea0003800200 */
.L_x_69:
        /* <DEDUP_REMOVED lines=14> */
.L_x_72:
[----:B------:R-:W-:Y:S05]  /*1e90*/  BSYNC.RECONVERGENT B2 ;  /* 0x0000000000027941 */ /* 0x000fea0003800200 */
.L_x_71:
        /* <DEDUP_REMOVED lines=15> */
.L_x_74:
[----:B------:R-:W-:Y:S05]  /*1f90*/  BSYNC.RECONVERGENT B2 ;  /* 0x0000000000027941 */ /* 0x000fea0003800200 */
.L_x_73:
        /* <DEDUP_REMOVED lines=14> */
.L_x_76:
[----:B------:R-:W-:Y:S05]  /*2080*/  BSYNC.RECONVERGENT B2 ;  /* 0x0000000000027941 */ /* 0x000fea0003800200 */
.L_x_75:
        /* <DEDUP_REMOVED lines=15> */
.L_x_78:
[----:B------:R-:W-:Y:S05]  /*2180*/  BSYNC.RECONVERGENT B2 ;  /* 0x0000000000027941 */ /* 0x000fea0003800200 */
.L_x_77:
        /* <DEDUP_REMOVED lines=14> */
.L_x_80:
[----:B------:R-:W-:Y:S05]  /*2270*/  BSYNC.RECONVERGENT B2 ;  /* 0x0000000000027941 */ /* 0x000fea0003800200 */
.L_x_79:
        /* <DEDUP_REMOVED lines=15> */
.L_x_82:
[----:B------:R-:W-:Y:S05]  /*2370*/  BSYNC.RECONVERGENT B2 ;  /* 0x0000000000027941 */ /* 0x000fea0003800200 */
.L_x_81:
        /* <DEDUP_REMOVED lines=14> */
.L_x_84:
[----:B------:R-:W-:Y:S05]  /*2460*/  BSYNC.RECONVERGENT B2 ;  /* 0x0000000000027941 */ /* 0x000fea0003800200 */
.L_x_83:
        /* <DEDUP_REMOVED lines=15> */
.L_x_86:
[----:B------:R-:W-:Y:S05]  /*2560*/  BSYNC.RECONVERGENT B2 ;  /* 0x0000000000027941 */ /* 0x000fea0003800200 */
.L_x_85:
        /* <DEDUP_REMOVED lines=14> */
.L_x_88:
[----:B------:R-:W-:Y:S05]  /*2650*/  BSYNC.RECONVERGENT B2 ;  /* 0x0000000000027941 */ /* 0x000fea0003800200 */
.L_x_87:
        /* <DEDUP_REMOVED lines=15> */
.L_x_90:
[----:B------:R-:W-:Y:S05]  /*2750*/  BSYNC.RECONVERGENT B2 ;  /* 0x0000000000027941 */ /* 0x000fea0003800200 */
.L_x_89:
        /* <DEDUP_REMOVED lines=14> */
.L_x_92:
[----:B------:R-:W-:Y:S05]  /*2840*/  BSYNC.RECONVERGENT B2 ;  /* 0x0000000000027941 */ /* 0x000fea0003800200 */
.L_x_91:
        /* <DEDUP_REMOVED lines=15> */
.L_x_94:
[----:B------:R-:W-:Y:S05]  /*2940*/  BSYNC.RECONVERGENT B2 ;  /* 0x0000000000027941 */ /* 0x000fea0003800200 */
.L_x_93:
[----:B------:R0:W-:Y:S01]  /*2950*/  STG.E desc[UR12][R4.64+0x1c], R13 ;  /* 0x00001c0d04007986 */ /* 0x0001e2000c10190c */
[----:B------:R-:W-:Y:S01]  /*2960*/  IADD3 R6, PT, PT, R6, 0x10, RZ ;  /* 0x0000001006067810 */ /* 0x000fe20007ffe0ff */
[----:B------:R-:W-:Y:S06]  /*2970*/  @P2 BRA `(.L_x_95) ;  /* 0xfffffff000082947 */ /* 0x000fec000383ffff */
.L_x_62:
[----:B------:R-:W-:-:S13]  /*2980*/  ISETP.NE.AND P0, PT, R11, RZ, PT ;  /* 0x000000ff0b00720c */ /* 0x000fda0003f05270 */
[----:B------:R-:W-:Y:S05]  /*2990*/  @!P0 EXIT ;  /* 0x000000000000894d */ /* 0x000fea0003800000 */
[----:B------:R-:W1:Y:S01]  /*29a0*/  LDCU UR4, c[0x0][0x394] ;  /* 0x00007280ff0477ac */ /* 0x000e620008000800 */
[----:B------:R-:W-:Y:S01]  /*29b0*/  ISETP.GE.U32.AND P0, PT, R11, 0x8, PT ;  /* 0x000000080b00780c */ /* 0x000fe20003f06070 */
[----:B-1----:R-:W-:-:S12]  /*29c0*/  ULOP3.LUT UR4, UR4, 0x7, URZ, 0xc0, !UPT ;  /* 0x0000000704047892 */ /* 0x002fd8000f8ec0ff */
[----:B------:R-:W-:Y:S05]  /*29d0*/  @!P0 BRA `(.L_x_96) ;  /* 0x0000000800008947 */ /* 0x000fea0003800000 */
[----:B0-----:R-:W0:Y:S01]  /*29e0*/  LDC.64 R4, c[0x0][0x388] ;  /* 0x0000e200ff047b82 */ /* 0x001e220000000a00 */
[----:B------:R-:W-:-:S05]  /*29f0*/  IADD3 R9, PT, PT, R2, R7, RZ ;  /* 0x0000000702097210 */ /* 0x000fca0007ffe0ff */
[----:B0-----:R-:W-:-:S05]  /*2a00*/  IMAD.WIDE R4, R9, 0x4, R4 ;  /* 0x0000000409047825 */ /* 0x001fca00078e0204 */
[----:B------:R-:W2:Y:S01]  /*2a10*/  LDG.E R11, desc[UR12][R4.64] ;  /* 0x0000000c040b7981 */ /* 0x000ea2000c1e1900 */
[----:B------:R-:W0:Y:S01]  /*2a20*/  MUFU.RCP R0, R3 ;  /* 0x0000000300007308 */ /* 0x000e220000001000 */
[----:B------:R-:W-:Y:S01]  /*2a30*/  BSSY.RECONVERGENT B2, `(.L_x_97) ;  /* 0x000000b000027945 */ /* 0x000fe20003800200 */
[----:B0-----:R-:W-:-:S04]  /*2a40*/  FFMA R9, R0, -R3, 1 ;  /* 0x3f80000000097423 */ /* 0x001fc80000000803 */
[----:B------:R-:W-:Y:S02]  /*2a50*/  FFMA R0, R0, R9, R0 ;  /* 0x0000000900007223 */ /* 0x000fe40000000000 */
[----:B--2---:R-:W0:Y:S02]  /*2a60*/  FCHK P0, R11, R3 ;  /* 0x000000030b007302 */ /* 0x004e240000000000 */
[----:B------:R-:W-:-:S04]  /*2a70*/  FFMA R6, R0, R11, RZ ;  /* 0x0000000b00067223 */ /* 0x000fc800000000ff */
[----:B------:R-:W-:-:S04]  /*2a80*/  FFMA R9, R6, -R3, R11 ;  /* 0x8000000306097223 */ /* 0x000fc8000000000b */
[----:B------:R-:W-:Y:S01]  /*2a90*/  FFMA R9, R0, R9, R6 ;  /* 0x0000000900097223 */ /* 0x000fe20000000006 */
[----:B0-----:R-:W-:Y:S06]  /*2aa0*/  @!P0 BRA `(.L_x_98) ;  /* 0x00000000000c8947 */ /* 0x001fec0003800000 */
[----:B------:R-:W-:Y:S02]  /*2ab0*/  MOV R0, R11 ;  /* 0x0000000b00007202 */ /* 0x000fe40000000f00 */
[----:B------:R-:W-:-:S07]  /*2ac0*/  MOV R12, 0x2ae0 ;  /* 0x00002ae0000c7802 */ /* 0x000fce0000000f00 */
[----:B------:R-:W-:Y:S05]  /*2ad0*/  CALL.REL.NOINC `($__internal_1_$__cuda_sm3x_div_rn_noftz_f32_slowpath) ;  /* 0x0000000c00487944 */ /* 0x000fea0003c00000 */
.L_x_98:
[----:B------:R-:W-:Y:S05]  /*2ae0*/  BSYNC.RECONVERGENT B2 ;  /* 0x0000000000027941 */ /* 0x000fea0003800200 */
.L_x_97:
        /* <DEDUP_REMOVED lines=15> */
.L_x_100:
[----:B------:R-:W-:Y:S05]  /*2be0*/  BSYNC.RECONVERGENT B2 ;  /* 0x0000000000027941 */ /* 0x000fea0003800200 */
.L_x_99:
        /* <DEDUP_REMOVED lines=14> */
.L_x_102:
[----:B------:R-:W-:Y:S05]  /*2cd0*/  BSYNC.RECONVERGENT B2 ;  /* 0x0000000000027941 */ /* 0x000fea0003800200 */
.L_x_101:
        /* <DEDUP_REMOVED lines=15> */
.L_x_104:
[----:B------:R-:W-:Y:S05]  /*2dd0*/  BSYNC.RECONVERGENT B2 ;  /* 0x0000000000027941 */ /* 0x000fea0003800200 */
.L_x_103:
        /* <DEDUP_REMOVED lines=14> */
.L_x_106:
[----:B------:R-:W-:Y:S05]  /*2ec0*/  BSYNC.RECONVERGENT B2 ;  /* 0x0000000000027941 */ /* 0x000fea0003800200 */
.L_x_105:
        /* <DEDUP_REMOVED lines=15> */
.L_x_108:
[----:B------:R-:W-:Y:S05]  /*2fc0*/  BSYNC.RECONVERGENT B2 ;  /* 0x0000000000027941 */ /* 0x000fea0003800200 */
.L_x_107:
        /* <DEDUP_REMOVED lines=14> */
.L_x_110:
[----:B------:R-:W-:Y:S05]  /*30b0*/  BSYNC.RECONVERGENT B2 ;  /* 0x0000000000027941 */ /* 0x000fea0003800200 */
.L_x_109:
        /* <DEDUP_REMOVED lines=15> */
.L_x_112:
[----:B------:R-:W-:Y:S05]  /*31b0*/  BSYNC.RECONVERGENT B2 ;  /* 0x0000000000027941 */ /* 0x000fea0003800200 */
.L_x_111:
[----:B------:R1:W-:Y:S01]  /*31c0*/  STG.E desc[UR12][R4.64+0x1c], R11 ;  /* 0x00001c0b04007986 */ /* 0x0003e2000c10190c */
[----:B------:R-:W-:-:S07]  /*31d0*/  IADD3 R7, PT, PT, R7, 0x8, RZ ;  /* 0x0000000807077810 */ /* 0x000fce0007ffe0ff */
.L_x_96:
[----:B------:R-:W-:-:S13]  /*31e0*/  ISETP.NE.AND P0, PT, RZ, UR4, PT ;  /* 0x00000004ff007c0c */ /* 0x000fda000bf05270 */
[----:B------:R-:W-:Y:S05]  /*31f0*/  @!P0 EXIT ;  /* 0x000000000000894d */ /* 0x000fea0003800000 */
[----:B------:R-:W2:Y:S01]  /*3200*/  LDCU UR5, c[0x0][0x394] ;  /* 0x00007280ff0577ac */ /* 0x000ea20008000800 */
[----:B------:R-:W-:Y:S02]  /*3210*/  UISETP.GE.U32.AND UP0, UPT, UR4, 0x4, UPT ;  /* 0x000000040400788c */ /* 0x000fe4000bf06070 */
[----:B--2---:R-:W-:-:S07]  /*3220*/  ULOP3.LUT UR5, UR5, 0x3, URZ, 0xc0, !UPT ;  /* 0x0000000305057892 */ /* 0x004fce000f8ec0ff */
[----:B------:R-:W-:Y:S05]  /*3230*/  BRA.U !UP0, `(.L_x_113) ;  /* 0x0000000508087547 */ /* 0x000fea000b800000 */
[----:B01----:R-:W0:Y:S01]  /*3240*/  LDC.64 R4, c[0x0][0x388] ;  /* 0x0000e200ff047b82 */ /* 0x003e220000000a00 */
        /* <DEDUP_REMOVED lines=15> */
.L_x_115:
[----:B------:R-:W-:Y:S05]  /*3340*/  BSYNC.RECONVERGENT B2 ;  /* 0x0000000000027941 */ /* 0x000fea0003800200 */
.L_x_114:
        /* <DEDUP_REMOVED lines=15> */
.L_x_117:
[----:B------:R-:W-:Y:S05]  /*3440*/  BSYNC.RECONVERGENT B2 ;  /* 0x0000000000027941 */ /* 0x000fea0003800200 */
.L_x_116:
        /* <DEDUP_REMOVED lines=14> */
.L_x_119:
[----:B------:R-:W-:Y:S05]  /*3530*/  BSYNC.RECONVERGENT B2 ;  /* 0x0000000000027941 */ /* 0x000fea0003800200 */
.L_x_118:
        /* <DEDUP_REMOVED lines=15> */
.L_x_121:
[----:B------:R-:W-:Y:S05]  /*3630*/  BSYNC.RECONVERGENT B2 ;  /* 0x0000000000027941 */ /* 0x000fea0003800200 */
.L_x_120:
[----:B------:R2:W-:Y:S01]  /*3640*/  STG.E desc[UR12][R4.64+0xc], R11 ;  /* 0x00000c0b04007986 */ /* 0x0005e2000c10190c */
[----:B------:R-:W-:-:S07]  /*3650*/  IADD3 R7, PT, PT, R7, 0x4, RZ ;  /* 0x0000000407077810 */ /* 0x000fce0007ffe0ff */
.L_x_113:
[----:B------:R-:W-:-:S13]  /*3660*/  ISETP.NE.AND P0, PT, RZ, UR5, PT ;  /* 0x00000005ff007c0c */ /* 0x000fda000bf05270 */
[----:B------:R-:W-:Y:S05]  /*3670*/  @!P0 EXIT ;  /* 0x000000000000894d */ /* 0x000fea0003800000 */
[----:B012---:R-:W0:Y:S01]  /*3680*/  LDC.64 R4, c[0x0][0x388] ;  /* 0x0000e200ff047b82 */ /* 0x007e220000000a00 */
[----:B------:R-:W-:Y:S01]  /*3690*/  IADD3 R11, PT, PT, R2, R7, RZ ;  /* 0x00000007020b7210 */ /* 0x000fe20007ffe0ff */
[----:B------:R-:W-:-:S12]  /*36a0*/  UIADD3 UR4, UPT, UPT, -UR5, URZ, URZ ;  /* 0x000000ff05047290 */ /* 0x000fd8000fffe1ff */
.L_x_124:
[----:B01----:R-:W-:-:S05]  /*36b0*/  IMAD.WIDE R6, R11, 0x4, R4 ;  /* 0x000000040b067825 */ /* 0x003fca00078e0204 */
[----:B------:R-:W2:Y:S01]  /*36c0*/  LDG.E R13, desc[UR12][R6.64] ;  /* 0x0000000c060d7981 */ /* 0x000ea2000c1e1900 */
[----:B------:R-:W0:Y:S01]  /*36d0*/  MUFU.RCP R0, R3 ;  /* 0x0000000300007308 */ /* 0x000e220000001000 */
[----:B------:R-:W-:Y:S01]  /*36e0*/  UIADD3 UR4, UPT, UPT, UR4, 0x1, URZ ;  /* 0x0000000104047890 */ /* 0x000fe2000fffe0ff */
[----:B------:R-:W-:Y:S03]  /*36f0*/  BSSY.RECONVERGENT B2, `(.L_x_122) ;  /* 0x000000c000027945 */ /* 0x000fe60003800200 */
[----:B------:R-:W-:Y:S01]  /*3700*/  UISETP.NE.AND UP0, UPT, UR4, URZ, UPT ;  /* 0x000000ff0400728c */ /* 0x000fe2000bf05270 */
[----:B0-----:R-:W-:-:S04]  /*3710*/  FFMA R9, R0, -R3, 1 ;  /* 0x3f80000000097423 */ /* 0x001fc80000000803 */
[----:B------:R-:W-:Y:S01]  /*3720*/  FFMA R0, R0, R9, R0 ;  /* 0x0000000900007223 */ /* 0x000fe20000000000 */
[----:B--2---:R-:W0:Y:S03]  /*3730*/  FCHK P0, R13, R3 ;  /* 0x000000030d007302 */ /* 0x004e260000000000 */
[----:B------:R-:W-:-:S04]  /*3740*/  FFMA R2, R0, R13, RZ ;  /* 0x0000000d00027223 */ /* 0x000fc800000000ff */
[----:B------:R-:W-:-:S04]  /*3750*/  FFMA R9, R2, -R3, R13 ;  /* 0x8000000302097223 */ /* 0x000fc8000000000d */
[----:B------:R-:W-:Y:S01]  /*3760*/  FFMA R9, R0, R9, R2 ;  /* 0x0000000900097223 */ /* 0x000fe20000000002 */
[----:B0-----:R-:W-:Y:S06]  /*3770*/  @!P0 BRA `(.L_x_123) ;  /* 0x00000000000c8947 */ /* 0x001fec0003800000 */
[----:B------:R-:W-:Y:S02]  /*3780*/  MOV R0, R13 ;  /* 0x0000000d00007202 */ /* 0x000fe40000000f00 */
[----:B------:R-:W-:-:S07]  /*3790*/  MOV R12, 0x37b0 ;  /* 0x000037b0000c7802 */ /* 0x000fce0000000f00 */
[----:B------:R-:W-:Y:S05]  /*37a0*/  CALL.REL.NOINC `($__internal_1_$__cuda_sm3x_div_rn_noftz_f32_slowpath) ;  /* 0x0000000000147944 */ /* 0x000fea0003c00000 */
.L_x_123:
[----:B------:R-:W-:Y:S05]  /*37b0*/  BSYNC.RECONVERGENT B2 ;  /* 0x0000000000027941 */ /* 0x000fea0003800200 */
.L_x_122:
[----:B------:R1:W-:Y:S01]  /*37c0*/  STG.E desc[UR12][R6.64], R9 ;  /* 0x0000000906007986 */ /* 0x0003e2000c10190c */
[----:B------:R-:W-:Y:S01]  /*37d0*/  IADD3 R11, PT, PT, R11, 0x1, RZ ;  /* 0x000000010b0b7810 */ /* 0x000fe20007ffe0ff */
[----:B------:R-:W-:Y:S06]  /*37e0*/  BRA.U UP0, `(.L_x_124) ;  /* 0xfffffffd00b07547 */ /* 0x000fec000b83ffff */
[----:B------:R-:W-:Y:S05]  /*37f0*/  EXIT ;  /* 0x000000000000794d */ /* 0x000fea0003800000 */
        .weak           $__internal_1_$__cuda_sm3x_div_rn_noftz_f32_slowpath
        .type           $__internal_1_$__cuda_sm3x_div_rn_noftz_f32_slowpath,@function
        .size           $__internal_1_$__cuda_sm3x_div_rn_noftz_f32_slowpath,(.L_x_138 - $__internal_1_$__cuda_sm3x_div_rn_noftz_f32_slowpath)
$__internal_1_$__cuda_sm3x_div_rn_noftz_f32_slowpath:
        /* <DEDUP_REMOVED lines=35> */
.L_x_126:
[----:B------:R-:W-:Y:S01]  /*3a30*/  LEA R14, R10, 0xc0800000, 0x17 ;  /* 0xc08000000a0e7811 */ /* 0x000fe200078eb8ff */
[----:B------:R-:W-:Y:S01]  /*3a40*/  BSSY.RECONVERGENT B1, `(.L_x_131) ;  /* 0x0000036000017945 */ /* 0x000fe20003800200 */
[----:B------:R-:W-:Y:S02]  /*3a50*/  IADD3 R13, PT, PT, R13, -0x7f, RZ ;  /* 0xffffff810d0d7810 */ /* 0x000fe40007ffe0ff */
[----:B------:R-:W-:-:S03]  /*3a60*/  IADD3 R16, PT, PT, -R14, R15, RZ ;  /* 0x0000000f0e107210 */ /* 0x000fc60007ffe1ff */
[C---:B------:R-:W-:Y:S01]  /*3a70*/  IMAD R0, R13.reuse, -0x800000, R0 ;  /* 0xff8000000d007824 */ /* 0x040fe200078e0200 */
[----:B------:R0:W1:Y:S01]  /*3a80*/  MUFU.RCP R14, R16 ;  /* 0x00000010000e7308 */ /* 0x0000620000001000 */
[----:B------:R-:W-:Y:S01]  /*3a90*/  FADD.FTZ R17, -R16, -RZ ;  /* 0x800000ff10117221 */ /* 0x000fe20000010100 */
[----:B0-----:R-:W-:-:S04]  /*3aa0*/  IADD3 R16, PT, PT, R13, 0x7f, -R10 ;  /* 0x0000007f0d107810 */ /* 0x001fc80007ffe80a */
[----:B------:R-:W-:Y:S01]  /*3ab0*/  IADD3 R9, PT, PT, R16, R9, RZ ;  /* 0x0000000910097210 */ /* 0x000fe20007ffe0ff */
[----:B-1----:R-:W-:-:S04]  /*3ac0*/  FFMA R15, R14, R17, 1 ;  /* 0x3f8000000e0f7423 */ /* 0x002fc80000000011 */
        /* <DEDUP_REMOVED lines=19> */
[-CC-:B------:R-:W-:Y:S01]  /*3c00*/  FFMA.RZ R9, R15, R17.reuse, R14.reuse ;  /* 0x000000110f097223 */ /* 0x180fe2000000c00e */
[C---:B------:R-:W-:Y:S02]  /*3c10*/  IADD3 R16, PT, PT, R10.reuse, 0x20, RZ ;  /* 0x000000200a107810 */ /* 0x040fe40007ffe0ff */
[C---:B------:R-:W-:Y:S02]  /*3c20*/  ISETP.NE.AND P3, PT, R10.reuse, RZ, PT ;  /* 0x000000ff0a00720c */ /* 0x040fe40003f65270 */
[----:B------:R-:W-:Y:S01]  /*3c30*/  LOP3.LUT R13, R9, 0x7fffff, RZ, 0xc0, !PT ;  /* 0x007fffff090d7812 */ /* 0x000fe200078ec0ff */
[CCC-:B------:R-:W-:Y:S01]  /*3c40*/  FFMA.RP R9, R15.reuse, R17.reuse, R14.reuse ;  /* 0x000000110f097223 */ /* 0x1c0fe2000000800e */
[----:B------:R-:W-:Y:S01]  /*3c50*/  FFMA.RM R14, R15, R17, R14 ;  /* 0x000000110f0e7223 */ /* 0x000fe2000000400e */
[----:B------:R-:W-:Y:S02]  /*3c60*/  ISETP.NE.AND P1, PT, R10, RZ, PT ;  /* 0x000000ff0a00720c */ /* 0x000fe40003f25270 */
[----:B------:R-:W-:-:S02]  /*3c70*/  LOP3.LUT R13, R13, 0x800000, RZ, 0xfc, !PT ;  /* 0x008000000d0d7812 */ /* 0x000fc400078efcff */
        /* <DEDUP_REMOVED lines=14> */
.L_x_133:
[----:B------:R-:W-:-:S04]  /*3d60*/  LOP3.LUT R0, R0, 0x80000000, RZ, 0xc0, !PT ;  /* 0x8000000000007812 */ /* 0x000fc800078ec0ff */
[----:B------:R-:W-:Y:S01]  /*3d70*/  LOP3.LUT R0, R0, 0x7f800000, RZ, 0xfc, !PT ;  /* 0x7f80000000007812 */ /* 0x000fe200078efcff */
[----:B------:R-:W-:Y:S06]  /*3d80*/  BRA `(.L_x_134) ;  /* 0x0000000000047947 */ /* 0x000fec0003800000 */
.L_x_132:
[----:B------:R-:W-:-:S07]  /*3d90*/  LEA R0, R9, R0, 0x17 ;  /* 0x0000000009007211 */ /* 0x000fce00078eb8ff */
.L_x_134:
[----:B------:R-:W-:Y:S05]  /*3da0*/  BSYNC.RECONVERGENT B1 ;  /* 0x0000000000017941 */ /* 0x000fea0003800200 */
.L_x_131:
[----:B------:R-:W-:Y:S05]  /*3db0*/  BRA `(.L_x_135) ;  /* 0x0000000000207947 */ /* 0x000fea0003800000 */
.L_x_130:
[----:B------:R-:W-:-:S04]  /*3dc0*/  LOP3.LUT R0, R15, 0x80000000, R0, 0x48, !PT ;  /* 0x800000000f007812 */ /* 0x000fc800078e4800 */
[----:B------:R-:W-:Y:S01]  /*3dd0*/  LOP3.LUT R0, R0, 0x7f800000, RZ, 0xfc, !PT ;  /* 0x7f80000000007812 */ /* 0x000fe200078efcff */
[----:B------:R-:W-:Y:S06]  /*3de0*/  BRA `(.L_x_135) ;  /* 0x0000000000147947 */ /* 0x000fec0003800000 */
.L_x_129:
[----:B------:R-:W-:Y:S01]  /*3df0*/  LOP3.LUT R0, R15, 0x80000000, R0, 0x48, !PT ;  /* 0x800000000f007812 */ /* 0x000fe200078e4800 */
[----:B------:R-:W-:Y:S06]  /*3e00*/  BRA `(.L_x_135) ;  /* 0x00000000000c7947 */ /* 0x000fec0003800000 */
.L_x_128:
[----:B------:R-:W0:Y:S01]  /*3e10*/  MUFU.RSQ R0, -QNAN ;  /* 0xffc0000000007908 */ /* 0x000e220000001400 */
[----:B------:R-:W-:Y:S05]  /*3e20*/  BRA `(.L_x_135) ;  /* 0x0000000000047947 */ /* 0x000fea0003800000 */
.L_x_127:
[----:B------:R-:W-:-:S07]  /*3e30*/  FADD.FTZ R0, R0, R3 ;  /* 0x0000000300007221 */ /* 0x000fce0000010000 */
.L_x_135:
[----:B------:R-:W-:Y:S05]  /*3e40*/  BSYNC.RECONVERGENT B0 ;  /* 0x0000000000007941 */ /* 0x000fea0003800200 */
.L_x_125:
[----:B------:R-:W-:Y:S01]  /*3e50*/  HFMA2 R13, -RZ, RZ, 0, 0 ;  /* 0x00000000ff0d7431 */ /* 0x000fe200000001ff */
[----:B0-----:R-:W-:-:S03]  /*3e60*/  MOV R9, R0 ;  /* 0x0000000000097202 */ /* 0x001fc60000000f00 */
[----:B------:R-:W-:Y:S05]  /*3e70*/  RET.REL.NODEC R12 `(_Z11safeSoftMaxPfS_ii) ;  /* 0xffffffc00c607950 */ /* 0x000fea0003c3ffff */
.L_x_136:
        /* <DEDUP_REMOVED lines=16> */
.L_x_138:


//--------------------- .nv.shared.reserved.0     --------------------------
	.section	.nv.shared.reserved.0,"aw",@nobits
	.weak		__nv_reservedSMEM_offset_0_alias
	.size		__nv_reservedSMEM_offset_0_alias, 0, 64
	.other		__nv_reservedSMEM_offset_0_alias,@"STO_CUDA_RESERVED_SHARED STV_DEFAULT"
__nv_reservedSMEM_offset_0_alias:
	.zero		0
	.zero		64


//--------------------- .nv.constant0._Z13onlineSoftMaxPfS_ii --------------------------
	.section	.nv.constant0._Z13onlineSoftMaxPfS_ii,"a",@progbits
	.sectionflags	@""
	.align	4
.nv.constant0._Z13onlineSoftMaxPfS_ii:
	.zero		920


//--------------------- .nv.constant0._Z11safeSoftMaxPfS_ii --------------------------
	.section	.nv.constant0._Z11safeSoftMaxPfS_ii,"a",@progbits
	.sectionflags	@""
	.align	4
.nv.constant0._Z11safeSoftMaxPfS_ii:
	.zero		920


//--------------------- SYMBOLS --------------------------

	.type		.nv.reservedSmem.offset0,@object
	.size		.nv.reservedSmem.offset0,0x4
